//
// Generated by NVIDIA NVVM Compiler
//
// Compiler Build ID: CL-36424714
// Cuda compilation tools, release 13.0, V13.0.88
// Based on NVVM 20.0.0
//

.version 9.0
.target sm_100
.address_size 64

	// .globl	_Z9setCurandyP17curandStateXORWOW
.global .align 4 .b8 precalc_xorwow_matrix[102400];
.global .align 4 .b8 precalc_xorwow_offset_matrix[102400];
.global .align 4 .b8 mrg32k3aM1[2304];
.global .align 4 .b8 mrg32k3aM2[2304];
.global .align 4 .b8 mrg32k3aM1SubSeq[2016];
.global .align 4 .b8 mrg32k3aM2SubSeq[2016];
.global .align 4 .b8 mrg32k3aM1Seq[2304];
.global .align 4 .b8 mrg32k3aM2Seq[2304];
.const .align 8 .b8 __cr_lgamma_table[72];

.visible .entry _Z9setCurandyP17curandStateXORWOW(
	.param .u64 _Z9setCurandyP17curandStateXORWOW_param_0,
	.param .u64 .ptr .align 1 _Z9setCurandyP17curandStateXORWOW_param_1
)
{
	.reg .pred 	%p<24>;
	.reg .b32 	%r<413>;
	.reg .b64 	%rd<19>;

	ld.param.u64 	%rd8, [_Z9setCurandyP17curandStateXORWOW_param_0];
	ld.param.u64 	%rd9, [_Z9setCurandyP17curandStateXORWOW_param_1];
	cvta.to.global.u64 	%rd10, %rd9;
	mov.u32 	%r182, %tid.x;
	mov.u32 	%r183, %ctaid.x;
	mov.u32 	%r184, %ntid.x;
	mad.lo.s32 	%r185, %r183, %r184, %r182;
	cvt.u64.u32 	%rd18, %r185;
	mul.wide.u32 	%rd11, %r185, 48;
	add.s64 	%rd2, %rd10, %rd11;
	cvt.u32.u64 	%r186, %rd8;
	xor.b32  	%r187, %r186, -1429050551;
	mul.lo.s32 	%r188, %r187, 1099087573;
	{ .reg .b32 tmp; mov.b64 {tmp, %r189}, %rd8; }
	xor.b32  	%r190, %r189, -136515619;
	mul.lo.s32 	%r191, %r190, -1703105765;
	add.s32 	%r192, %r188, %r191;
	add.s32 	%r193, %r192, 6615241;
	add.s32 	%r194, %r188, 123456789;
	st.global.v2.u32 	[%rd2], {%r193, %r194};
	xor.b32  	%r195, %r188, 362436069;
	add.s32 	%r196, %r191, 521288629;
	st.global.v2.u32 	[%rd2+8], {%r195, %r196};
	xor.b32  	%r197, %r191, 88675123;
	add.s32 	%r198, %r188, 5783321;
	st.global.v2.u32 	[%rd2+16], {%r197, %r198};
	setp.eq.s32 	%p1, %r185, 0;
	@%p1 bra 	$L__BB0_42;
	mov.b32 	%r319, 0;
$L__BB0_2:
	and.b64  	%rd4, %rd18, 3;
	setp.eq.s64 	%p2, %rd4, 0;
	@%p2 bra 	$L__BB0_41;
	mul.wide.u32 	%rd12, %r319, 3200;
	mov.u64 	%rd13, precalc_xorwow_matrix;
	add.s64 	%rd5, %rd13, %rd12;
	cvt.u32.u64 	%r2, %rd4;
	mov.b32 	%r320, 0;
$L__BB0_4:
	mov.b32 	%r333, 0;
	mov.u32 	%r334, %r333;
	mov.u32 	%r335, %r333;
	mov.u32 	%r336, %r333;
	mov.u32 	%r337, %r333;
	mov.u32 	%r326, %r333;
$L__BB0_5:
	mul.wide.u32 	%rd14, %r326, 4;
	add.s64 	%rd15, %rd2, %rd14;
	ld.global.u32 	%r10, [%rd15+4];
	shl.b32 	%r11, %r326, 5;
	mov.b32 	%r332, 0;
$L__BB0_6:
	.pragma "nounroll";
	shr.u32 	%r203, %r10, %r332;
	and.b32  	%r204, %r203, 1;
	setp.eq.b32 	%p3, %r204, 1;
	not.pred 	%p4, %p3;
	add.s32 	%r205, %r11, %r332;
	mul.lo.s32 	%r206, %r205, 5;
	mul.wide.u32 	%rd16, %r206, 4;
	add.s64 	%rd6, %rd5, %rd16;
	@%p4 bra 	$L__BB0_8;
	ld.global.u32 	%r207, [%rd6];
	xor.b32  	%r337, %r337, %r207;
	ld.global.u32 	%r208, [%rd6+4];
	xor.b32  	%r336, %r336, %r208;
	ld.global.u32 	%r209, [%rd6+8];
	xor.b32  	%r335, %r335, %r209;
	ld.global.u32 	%r210, [%rd6+12];
	xor.b32  	%r334, %r334, %r210;
	ld.global.u32 	%r211, [%rd6+16];
	xor.b32  	%r333, %r333, %r211;
$L__BB0_8:
	and.b32  	%r213, %r203, 2;
	setp.eq.s32 	%p5, %r213, 0;
	@%p5 bra 	$L__BB0_10;
	ld.global.u32 	%r214, [%rd6+20];
	xor.b32  	%r337, %r337, %r214;
	ld.global.u32 	%r215, [%rd6+24];
	xor.b32  	%r336, %r336, %r215;
	ld.global.u32 	%r216, [%rd6+28];
	xor.b32  	%r335, %r335, %r216;
	ld.global.u32 	%r217, [%rd6+32];
	xor.b32  	%r334, %r334, %r217;
	ld.global.u32 	%r218, [%rd6+36];
	xor.b32  	%r333, %r333, %r218;
$L__BB0_10:
	and.b32  	%r220, %r203, 4;
	setp.eq.s32 	%p6, %r220, 0;
	@%p6 bra 	$L__BB0_12;
	ld.global.u32 	%r221, [%rd6+40];
	xor.b32  	%r337, %r337, %r221;
	ld.global.u32 	%r222, [%rd6+44];
	xor.b32  	%r336, %r336, %r222;
	ld.global.u32 	%r223, [%rd6+48];
	xor.b32  	%r335, %r335, %r223;
	ld.global.u32 	%r224, [%rd6+52];
	xor.b32  	%r334, %r334, %r224;
	ld.global.u32 	%r225, [%rd6+56];
	xor.b32  	%r333, %r333, %r225;
$L__BB0_12:
	and.b32  	%r227, %r203, 8;
	setp.eq.s32 	%p7, %r227, 0;
	@%p7 bra 	$L__BB0_14;
	ld.global.u32 	%r228, [%rd6+60];
	xor.b32  	%r337, %r337, %r228;
	ld.global.u32 	%r229, [%rd6+64];
	xor.b32  	%r336, %r336, %r229;
	ld.global.u32 	%r230, [%rd6+68];
	xor.b32  	%r335, %r335, %r230;
	ld.global.u32 	%r231, [%rd6+72];
	xor.b32  	%r334, %r334, %r231;
	ld.global.u32 	%r232, [%rd6+76];
	xor.b32  	%r333, %r333, %r232;
$L__BB0_14:
	and.b32  	%r234, %r203, 16;
	setp.eq.s32 	%p8, %r234, 0;
	@%p8 bra 	$L__BB0_16;
	ld.global.u32 	%r235, [%rd6+80];
	xor.b32  	%r337, %r337, %r235;
	ld.global.u32 	%r236, [%rd6+84];
	xor.b32  	%r336, %r336, %r236;
	ld.global.u32 	%r237, [%rd6+88];
	xor.b32  	%r335, %r335, %r237;
	ld.global.u32 	%r238, [%rd6+92];
	xor.b32  	%r334, %r334, %r238;
	ld.global.u32 	%r239, [%rd6+96];
	xor.b32  	%r333, %r333, %r239;
$L__BB0_16:
	and.b32  	%r241, %r203, 32;
	setp.eq.s32 	%p9, %r241, 0;
	@%p9 bra 	$L__BB0_18;
	ld.global.u32 	%r242, [%rd6+100];
	xor.b32  	%r337, %r337, %r242;
	ld.global.u32 	%r243, [%rd6+104];
	xor.b32  	%r336, %r336, %r243;
	ld.global.u32 	%r244, [%rd6+108];
	xor.b32  	%r335, %r335, %r244;
	ld.global.u32 	%r245, [%rd6+112];
	xor.b32  	%r334, %r334, %r245;
	ld.global.u32 	%r246, [%rd6+116];
	xor.b32  	%r333, %r333, %r246;
$L__BB0_18:
	and.b32  	%r248, %r203, 64;
	setp.eq.s32 	%p10, %r248, 0;
	@%p10 bra 	$L__BB0_20;
	ld.global.u32 	%r249, [%rd6+120];
	xor.b32  	%r337, %r337, %r249;
	ld.global.u32 	%r250, [%rd6+124];
	xor.b32  	%r336, %r336, %r250;
	ld.global.u32 	%r251, [%rd6+128];
	xor.b32  	%r335, %r335, %r251;
	ld.global.u32 	%r252, [%rd6+132];
	xor.b32  	%r334, %r334, %r252;
	ld.global.u32 	%r253, [%rd6+136];
	xor.b32  	%r333, %r333, %r253;
$L__BB0_20:
	and.b32  	%r255, %r203, 128;
	setp.eq.s32 	%p11, %r255, 0;
	@%p11 bra 	$L__BB0_22;
	ld.global.u32 	%r256, [%rd6+140];
	xor.b32  	%r337, %r337, %r256;
	ld.global.u32 	%r257, [%rd6+144];
	xor.b32  	%r336, %r336, %r257;
	ld.global.u32 	%r258, [%rd6+148];
	xor.b32  	%r335, %r335, %r258;
	ld.global.u32 	%r259, [%rd6+152];
	xor.b32  	%r334, %r334, %r259;
	ld.global.u32 	%r260, [%rd6+156];
	xor.b32  	%r333, %r333, %r260;
$L__BB0_22:
	and.b32  	%r262, %r203, 256;
	setp.eq.s32 	%p12, %r262, 0;
	@%p12 bra 	$L__BB0_24;
	ld.global.u32 	%r263, [%rd6+160];
	xor.b32  	%r337, %r337, %r263;
	ld.global.u32 	%r264, [%rd6+164];
	xor.b32  	%r336, %r336, %r264;
	ld.global.u32 	%r265, [%rd6+168];
	xor.b32  	%r335, %r335, %r265;
	ld.global.u32 	%r266, [%rd6+172];
	xor.b32  	%r334, %r334, %r266;
	ld.global.u32 	%r267, [%rd6+176];
	xor.b32  	%r333, %r333, %r267;
$L__BB0_24:
	and.b32  	%r269, %r203, 512;
	setp.eq.s32 	%p13, %r269, 0;
	@%p13 bra 	$L__BB0_26;
	ld.global.u32 	%r270, [%rd6+180];
	xor.b32  	%r337, %r337, %r270;
	ld.global.u32 	%r271, [%rd6+184];
	xor.b32  	%r336, %r336, %r271;
	ld.global.u32 	%r272, [%rd6+188];
	xor.b32  	%r335, %r335, %r272;
	ld.global.u32 	%r273, [%rd6+192];
	xor.b32  	%r334, %r334, %r273;
	ld.global.u32 	%r274, [%rd6+196];
	xor.b32  	%r333, %r333, %r274;
$L__BB0_26:
	and.b32  	%r276, %r203, 1024;
	setp.eq.s32 	%p14, %r276, 0;
	@%p14 bra 	$L__BB0_28;
	ld.global.u32 	%r277, [%rd6+200];
	xor.b32  	%r337, %r337, %r277;
	ld.global.u32 	%r278, [%rd6+204];
	xor.b32  	%r336, %r336, %r278;
	ld.global.u32 	%r279, [%rd6+208];
	xor.b32  	%r335, %r335, %r279;
	ld.global.u32 	%r280, [%rd6+212];
	xor.b32  	%r334, %r334, %r280;
	ld.global.u32 	%r281, [%rd6+216];
	xor.b32  	%r333, %r333, %r281;
$L__BB0_28:
	and.b32  	%r283, %r203, 2048;
	setp.eq.s32 	%p15, %r283, 0;
	@%p15 bra 	$L__BB0_30;
	ld.global.u32 	%r284, [%rd6+220];
	xor.b32  	%r337, %r337, %r284;
	ld.global.u32 	%r285, [%rd6+224];
	xor.b32  	%r336, %r336, %r285;
	ld.global.u32 	%r286, [%rd6+228];
	xor.b32  	%r335, %r335, %r286;
	ld.global.u32 	%r287, [%rd6+232];
	xor.b32  	%r334, %r334, %r287;
	ld.global.u32 	%r288, [%rd6+236];
	xor.b32  	%r333, %r333, %r288;
$L__BB0_30:
	and.b32  	%r290, %r203, 4096;
	setp.eq.s32 	%p16, %r290, 0;
	@%p16 bra 	$L__BB0_32;
	ld.global.u32 	%r291, [%rd6+240];
	xor.b32  	%r337, %r337, %r291;
	ld.global.u32 	%r292, [%rd6+244];
	xor.b32  	%r336, %r336, %r292;
	ld.global.u32 	%r293, [%rd6+248];
	xor.b32  	%r335, %r335, %r293;
	ld.global.u32 	%r294, [%rd6+252];
	xor.b32  	%r334, %r334, %r294;
	ld.global.u32 	%r295, [%rd6+256];
	xor.b32  	%r333, %r333, %r295;
$L__BB0_32:
	and.b32  	%r297, %r203, 8192;
	setp.eq.s32 	%p17, %r297, 0;
	@%p17 bra 	$L__BB0_34;
	ld.global.u32 	%r298, [%rd6+260];
	xor.b32  	%r337, %r337, %r298;
	ld.global.u32 	%r299, [%rd6+264];
	xor.b32  	%r336, %r336, %r299;
	ld.global.u32 	%r300, [%rd6+268];
	xor.b32  	%r335, %r335, %r300;
	ld.global.u32 	%r301, [%rd6+272];
	xor.b32  	%r334, %r334, %r301;
	ld.global.u32 	%r302, [%rd6+276];
	xor.b32  	%r333, %r333, %r302;
$L__BB0_34:
	and.b32  	%r304, %r203, 16384;
	setp.eq.s32 	%p18, %r304, 0;
	@%p18 bra 	$L__BB0_36;
	ld.global.u32 	%r305, [%rd6+280];
	xor.b32  	%r337, %r337, %r305;
	ld.global.u32 	%r306, [%rd6+284];
	xor.b32  	%r336, %r336, %r306;
	ld.global.u32 	%r307, [%rd6+288];
	xor.b32  	%r335, %r335, %r307;
	ld.global.u32 	%r308, [%rd6+292];
	xor.b32  	%r334, %r334, %r308;
	ld.global.u32 	%r309, [%rd6+296];
	xor.b32  	%r333, %r333, %r309;
$L__BB0_36:
	and.b32  	%r311, %r203, 32768;
	setp.eq.s32 	%p19, %r311, 0;
	@%p19 bra 	$L__BB0_38;
	ld.global.u32 	%r312, [%rd6+300];
	xor.b32  	%r337, %r337, %r312;
	ld.global.u32 	%r313, [%rd6+304];
	xor.b32  	%r336, %r336, %r313;
	ld.global.u32 	%r314, [%rd6+308];
	xor.b32  	%r335, %r335, %r314;
	ld.global.u32 	%r315, [%rd6+312];
	xor.b32  	%r334, %r334, %r315;
	ld.global.u32 	%r316, [%rd6+316];
	xor.b32  	%r333, %r333, %r316;
$L__BB0_38:
	add.s32 	%r332, %r332, 16;
	setp.ne.s32 	%p20, %r332, 32;
	@%p20 bra 	$L__BB0_6;
	mad.lo.s32 	%r317, %r326, -31, %r11;
	add.s32 	%r326, %r317, 1;
	setp.ne.s32 	%p21, %r326, 5;
	@%p21 bra 	$L__BB0_5;
	st.global.u32 	[%rd2+4], %r337;
	st.global.u32 	[%rd2+8], %r336;
	st.global.u32 	[%rd2+12], %r335;
	st.global.u32 	[%rd2+16], %r334;
	st.global.u32 	[%rd2+20], %r333;
	add.s32 	%r320, %r320, 1;
	setp.lt.u32 	%p22, %r320, %r2;
	@%p22 bra 	$L__BB0_4;
$L__BB0_41:
	shr.u64 	%rd7, %rd18, 2;
	add.s32 	%r319, %r319, 1;
	setp.gt.u64 	%p23, %rd18, 3;
	mov.u64 	%rd18, %rd7;
	@%p23 bra 	$L__BB0_2;
$L__BB0_42:
	mov.b32 	%r318, 0;
	st.global.v2.u32 	[%rd2+24], {%r318, %r318};
	st.global.u32 	[%rd2+32], %r318;
	mov.b64 	%rd17, 0;
	st.global.u64 	[%rd2+40], %rd17;
	ret;

}
	// .globl	_Z5qinitPdS_i
.visible .entry _Z5qinitPdS_i(
	.param .u64 .ptr .align 1 _Z5qinitPdS_i_param_0,
	.param .u64 .ptr .align 1 _Z5qinitPdS_i_param_1,
	.param .u32 _Z5qinitPdS_i_param_2
)
{
	.reg .pred 	%p<2>;
	.reg .b32 	%r<6>;
	.reg .b64 	%rd<9>;

	ld.param.u64 	%rd1, [_Z5qinitPdS_i_param_0];
	ld.param.u64 	%rd2, [_Z5qinitPdS_i_param_1];
	ld.param.u32 	%r2, [_Z5qinitPdS_i_param_2];
	mov.u32 	%r3, %tid.x;
	mov.u32 	%r4, %ntid.x;
	mov.u32 	%r5, %ctaid.x;
	mad.lo.s32 	%r1, %r4, %r5, %r3;
	setp.ge.s32 	%p1, %r1, %r2;
	@%p1 bra 	$L__BB1_2;
	cvta.to.global.u64 	%rd3, %rd1;
	cvta.to.global.u64 	%rd4, %rd2;
	mul.wide.s32 	%rd5, %r1, 8;
	add.s64 	%rd6, %rd3, %rd5;
	mov.b64 	%rd7, 0;
	st.global.u64 	[%rd6], %rd7;
	add.s64 	%rd8, %rd4, %rd5;
	st.global.u64 	[%rd8], %rd7;
$L__BB1_2:
	ret;

}
	// .globl	_Z18statistics_reset_dPdi
.visible .entry _Z18statistics_reset_dPdi(
	.param .u64 .ptr .align 1 _Z18statistics_reset_dPdi_param_0,
	.param .u32 _Z18statistics_reset_dPdi_param_1
)
{
	.reg .pred 	%p<2>;
	.reg .b32 	%r<7>;
	.reg .b64 	%rd<6>;

	ld.param.u64 	%rd1, [_Z18statistics_reset_dPdi_param_0];
	ld.param.u32 	%r2, [_Z18statistics_reset_dPdi_param_1];
	mov.u32 	%r3, %tid.x;
	mov.u32 	%r4, %ntid.x;
	mov.u32 	%r5, %ctaid.x;
	mad.lo.s32 	%r6, %r4, %r5, %r3;
	add.s32 	%r1, %r6, 1;
	setp.ge.s32 	%p1, %r1, %r2;
	@%p1 bra 	$L__BB2_2;
	cvta.to.global.u64 	%rd2, %rd1;
	mul.wide.s32 	%rd3, %r1, 8;
	add.s64 	%rd4, %rd2, %rd3;
	mov.b64 	%rd5, 4615063718147915776;
	st.global.u64 	[%rd4], %rd5;
$L__BB2_2:
	ret;

}
	// .globl	_Z21statistics_reset_testPdP17curandStateXORWOWi
.visible .entry _Z21statistics_reset_testPdP17curandStateXORWOWi(
	.param .u64 .ptr .align 1 _Z21statistics_reset_testPdP17curandStateXORWOWi_param_0,
	.param .u64 .ptr .align 1 _Z21statistics_reset_testPdP17curandStateXORWOWi_param_1,
	.param .u32 _Z21statistics_reset_testPdP17curandStateXORWOWi_param_2
)
{
	.reg .pred 	%p<6>;
	.reg .b32 	%r<38>;
	.reg .b32 	%f<35>;
	.reg .b64 	%rd<9>;
	.reg .b64 	%fd<2>;

	ld.param.u64 	%rd2, [_Z21statistics_reset_testPdP17curandStateXORWOWi_param_0];
	ld.param.u64 	%rd3, [_Z21statistics_reset_testPdP17curandStateXORWOWi_param_1];
	ld.param.u32 	%r2, [_Z21statistics_reset_testPdP17curandStateXORWOWi_param_2];
	mov.u32 	%r3, %tid.x;
	mov.u32 	%r4, %ntid.x;
	mov.u32 	%r5, %ctaid.x;
	mad.lo.s32 	%r6, %r4, %r5, %r3;
	add.s32 	%r1, %r6, 1;
	setp.ge.s32 	%p1, %r1, %r2;
	@%p1 bra 	$L__BB3_5;
	cvta.to.global.u64 	%rd4, %rd3;
	mul.wide.s32 	%rd5, %r1, 48;
	add.s64 	%rd1, %rd4, %rd5;
	ld.global.u32 	%r7, [%rd1+24];
	setp.eq.s32 	%p2, %r7, 1;
	@%p2 bra 	$L__BB3_3;
	ld.global.v2.u32 	{%r8, %r9}, [%rd1];
	shr.u32 	%r10, %r9, 2;
	xor.b32  	%r11, %r10, %r9;
	ld.global.v2.u32 	{%r12, %r13}, [%rd1+8];
	ld.global.v2.u32 	{%r14, %r15}, [%rd1+16];
	shl.b32 	%r16, %r15, 4;
	shl.b32 	%r17, %r11, 1;
	xor.b32  	%r18, %r17, %r16;
	xor.b32  	%r19, %r18, %r11;
	xor.b32  	%r20, %r19, %r15;
	add.s32 	%r21, %r8, %r20;
	add.s32 	%r22, %r21, 362437;
	shr.u32 	%r23, %r12, 2;
	xor.b32  	%r24, %r23, %r12;
	st.global.v2.u32 	[%rd1+8], {%r14, %r15};
	shl.b32 	%r25, %r20, 4;
	shl.b32 	%r26, %r24, 1;
	xor.b32  	%r27, %r26, %r25;
	xor.b32  	%r28, %r27, %r24;
	xor.b32  	%r29, %r28, %r20;
	st.global.v2.u32 	[%rd1+16], {%r20, %r29};
	add.s32 	%r30, %r8, 724874;
	st.global.v2.u32 	[%rd1], {%r30, %r13};
	add.s32 	%r31, %r29, %r30;
	cvt.rn.f32.u32 	%f4, %r22;
	fma.rn.f32 	%f5, %f4, 0f2F800000, 0f2F000000;
	cvt.rn.f32.u32 	%f6, %r31;
	fma.rn.f32 	%f7, %f6, 0f30C90FDB, 0f30490FDB;
	setp.lt.f32 	%p3, %f5, 0f00800000;
	mul.f32 	%f8, %f5, 0f4B000000;
	selp.f32 	%f9, %f8, %f5, %p3;
	selp.f32 	%f10, 0fC1B80000, 0f00000000, %p3;
	mov.b32 	%r32, %f9;
	add.s32 	%r33, %r32, -1059760811;
	and.b32  	%r34, %r33, -8388608;
	sub.s32 	%r35, %r32, %r34;
	mov.b32 	%f11, %r35;
	cvt.rn.f32.s32 	%f12, %r34;
	fma.rn.f32 	%f13, %f12, 0f34000000, %f10;
	add.f32 	%f14, %f11, 0fBF800000;
	fma.rn.f32 	%f15, %f14, 0fBE055027, 0f3E1039F6;
	fma.rn.f32 	%f16, %f15, %f14, 0fBDF8CDCC;
	fma.rn.f32 	%f17, %f16, %f14, 0f3E0F2955;
	fma.rn.f32 	%f18, %f17, %f14, 0fBE2AD8B9;
	fma.rn.f32 	%f19, %f18, %f14, 0f3E4CED0B;
	fma.rn.f32 	%f20, %f19, %f14, 0fBE7FFF22;
	fma.rn.f32 	%f21, %f20, %f14, 0f3EAAAA78;
	fma.rn.f32 	%f22, %f21, %f14, 0fBF000000;
	mul.f32 	%f23, %f14, %f22;
	fma.rn.f32 	%f24, %f23, %f14, %f14;
	fma.rn.f32 	%f25, %f13, 0f3F317218, %f24;
	setp.gt.u32 	%p4, %r32, 2139095039;
	fma.rn.f32 	%f26, %f9, 0f7F800000, 0f7F800000;
	selp.f32 	%f27, %f26, %f25, %p4;
	setp.eq.f32 	%p5, %f9, 0f00000000;
	mul.f32 	%f28, %f27, 0fC0000000;
	selp.f32 	%f29, 0f7F800000, %f28, %p5;
	sqrt.rn.f32 	%f30, %f29;
	sin.approx.f32 	%f31, %f7;
	cos.approx.f32 	%f32, %f7;
	mul.f32 	%f34, %f30, %f31;
	mul.f32 	%f33, %f30, %f32;
	st.global.f32 	[%rd1+32], %f33;
	mov.b32 	%r36, 1;
	st.global.u32 	[%rd1+24], %r36;
	bra.uni 	$L__BB3_4;
$L__BB3_3:
	mov.b32 	%r37, 0;
	st.global.u32 	[%rd1+24], %r37;
	ld.global.f32 	%f34, [%rd1+32];
$L__BB3_4:
	cvt.f64.f32 	%fd1, %f34;
	cvta.to.global.u64 	%rd6, %rd2;
	mul.wide.s32 	%rd7, %r1, 8;
	add.s64 	%rd8, %rd6, %rd7;
	st.global.f64 	[%rd8], %fd1;
$L__BB3_5:
	ret;

}
	// .globl	_Z6UpdatePdS_S_P17curandStateXORWOWS_S_S_iiiiiib
.visible .entry _Z6UpdatePdS_S_P17curandStateXORWOWS_S_S_iiiiiib(
	.param .u64 .ptr .align 1 _Z6UpdatePdS_S_P17curandStateXORWOWS_S_S_iiiiiib_param_0,
	.param .u64 .ptr .align 1 _Z6UpdatePdS_S_P17curandStateXORWOWS_S_S_iiiiiib_param_1,
	.param .u64 .ptr .align 1 _Z6UpdatePdS_S_P17curandStateXORWOWS_S_S_iiiiiib_param_2,
	.param .u64 .ptr .align 1 _Z6UpdatePdS_S_P17curandStateXORWOWS_S_S_iiiiiib_param_3,
	.param .u64 .ptr .align 1 _Z6UpdatePdS_S_P17curandStateXORWOWS_S_S_iiiiiib_param_4,
	.param .u64 .ptr .align 1 _Z6UpdatePdS_S_P17curandStateXORWOWS_S_S_iiiiiib_param_5,
	.param .u64 .ptr .align 1 _Z6UpdatePdS_S_P17curandStateXORWOWS_S_S_iiiiiib_param_6,
	.param .u32 _Z6UpdatePdS_S_P17curandStateXORWOWS_S_S_iiiiiib_param_7,
	.param .u32 _Z6UpdatePdS_S_P17curandStateXORWOWS_S_S_iiiiiib_param_8,
	.param .u32 _Z6UpdatePdS_S_P17curandStateXORWOWS_S_S_iiiiiib_param_9,
	.param .u32 _Z6UpdatePdS_S_P17curandStateXORWOWS_S_S_iiiiiib_param_10,
	.param .u32 _Z6UpdatePdS_S_P17curandStateXORWOWS_S_S_iiiiiib_param_11,
	.param .u32 _Z6UpdatePdS_S_P17curandStateXORWOWS_S_S_iiiiiib_param_12,
	.param .u8 _Z6UpdatePdS_S_P17curandStateXORWOWS_S_S_iiiiiib_param_13
)
{
	.reg .pred 	%p<19>;
	.reg .b16 	%rs<2>;
	.reg .b32 	%r<48>;
	.reg .b32 	%f<35>;
	.reg .b64 	%rd<31>;
	.reg .b64 	%fd<47>;

	ld.param.u64 	%rd5, [_Z6UpdatePdS_S_P17curandStateXORWOWS_S_S_iiiiiib_param_1];
	ld.param.u64 	%rd6, [_Z6UpdatePdS_S_P17curandStateXORWOWS_S_S_iiiiiib_param_2];
	ld.param.u32 	%r3, [_Z6UpdatePdS_S_P17curandStateXORWOWS_S_S_iiiiiib_param_8];
	ld.param.u32 	%r4, [_Z6UpdatePdS_S_P17curandStateXORWOWS_S_S_iiiiiib_param_9];
	ld.param.u32 	%r5, [_Z6UpdatePdS_S_P17curandStateXORWOWS_S_S_iiiiiib_param_10];
	ld.param.u32 	%r6, [_Z6UpdatePdS_S_P17curandStateXORWOWS_S_S_iiiiiib_param_11];
	ld.param.u32 	%r7, [_Z6UpdatePdS_S_P17curandStateXORWOWS_S_S_iiiiiib_param_12];
	ld.param.s8 	%rs1, [_Z6UpdatePdS_S_P17curandStateXORWOWS_S_S_iiiiiib_param_13];
	mov.u32 	%r8, %tid.x;
	mov.u32 	%r9, %ntid.x;
	mov.u32 	%r10, %ctaid.x;
	mad.lo.s32 	%r1, %r9, %r10, %r8;
	add.s32 	%r2, %r1, 1;
	setp.ge.s32 	%p1, %r2, %r7;
	@%p1 bra 	$L__BB4_7;
	cvta.to.global.u64 	%rd11, %rd5;
	cvta.to.global.u64 	%rd12, %rd6;
	setp.le.s32 	%p2, %r4, %r1;
	setp.lt.s32 	%p3, %r1, %r5;
	and.pred  	%p4, %p2, %p3;
	selp.u32 	%r11, 1, 0, %p4;
	setp.le.s32 	%p5, %r4, %r2;
	setp.lt.s32 	%p6, %r2, %r5;
	and.pred  	%p7, %p5, %p6;
	selp.u32 	%r12, 1, 0, %p7;
	not.pred 	%p8, %p4;
	selp.u32 	%r13, 1, 0, %p8;
	add.s32 	%r14, %r11, %r13;
	cvt.rn.f64.u32 	%fd13, %r14;
	not.pred 	%p9, %p7;
	selp.u32 	%r15, 1, 0, %p9;
	add.s32 	%r16, %r12, %r15;
	cvt.rn.f64.u32 	%fd14, %r16;
	mul.wide.s32 	%rd13, %r1, 8;
	add.s64 	%rd1, %rd11, %rd13;
	ld.global.f64 	%fd15, [%rd1+16];
	ld.global.f64 	%fd45, [%rd1+8];
	sub.f64 	%fd16, %fd15, %fd45;
	mul.f64 	%fd2, %fd16, %fd14;
	ld.global.f64 	%fd17, [%rd1];
	sub.f64 	%fd18, %fd45, %fd17;
	mul.f64 	%fd3, %fd18, %fd13;
	cvt.rn.f64.u32 	%fd19, %r12;
	mul.f64 	%fd20, %fd16, %fd19;
	mul.f64 	%fd21, %fd16, %fd20;
	cvt.rn.f64.u32 	%fd22, %r11;
	sub.f64 	%fd23, %fd17, %fd45;
	mul.f64 	%fd24, %fd23, %fd22;
	mul.f64 	%fd25, %fd23, %fd24;
	mul.f64 	%fd4, %fd23, %fd25;
	fma.rn.f64 	%fd5, %fd16, %fd21, %fd4;
	add.s64 	%rd2, %rd12, %rd13;
	ld.global.f64 	%fd26, [%rd2+8];
	sub.f64 	%fd6, %fd45, %fd26;
	setp.eq.s16 	%p10, %rs1, 0;
	setp.ge.s32 	%p11, %r1, %r3;
	and.pred  	%p12, %p11, %p10;
	setp.lt.s32 	%p13, %r2, %r6;
	mov.f64 	%fd46, 0d0000000000000000;
	and.pred  	%p14, %p13, %p12;
	@%p14 bra 	$L__BB4_6;
	ld.param.u64 	%rd28, [_Z6UpdatePdS_S_P17curandStateXORWOWS_S_S_iiiiiib_param_4];
	ld.param.u64 	%rd27, [_Z6UpdatePdS_S_P17curandStateXORWOWS_S_S_iiiiiib_param_3];
	cvta.to.global.u64 	%rd14, %rd28;
	add.s64 	%rd16, %rd14, %rd13;
	ld.global.f64 	%fd7, [%rd16+8];
	cvta.to.global.u64 	%rd17, %rd27;
	mul.wide.s32 	%rd18, %r1, 48;
	add.s64 	%rd3, %rd17, %rd18;
	ld.global.u32 	%r17, [%rd3+72];
	setp.eq.s32 	%p15, %r17, 1;
	@%p15 bra 	$L__BB4_4;
	ld.global.v2.u32 	{%r18, %r19}, [%rd3+48];
	shr.u32 	%r20, %r19, 2;
	xor.b32  	%r21, %r20, %r19;
	ld.global.v2.u32 	{%r22, %r23}, [%rd3+56];
	ld.global.v2.u32 	{%r24, %r25}, [%rd3+64];
	shl.b32 	%r26, %r25, 4;
	shl.b32 	%r27, %r21, 1;
	xor.b32  	%r28, %r27, %r26;
	xor.b32  	%r29, %r28, %r21;
	xor.b32  	%r30, %r29, %r25;
	add.s32 	%r31, %r18, %r30;
	add.s32 	%r32, %r31, 362437;
	shr.u32 	%r33, %r22, 2;
	xor.b32  	%r34, %r33, %r22;
	st.global.v2.u32 	[%rd3+56], {%r24, %r25};
	shl.b32 	%r35, %r30, 4;
	shl.b32 	%r36, %r34, 1;
	xor.b32  	%r37, %r36, %r35;
	xor.b32  	%r38, %r37, %r34;
	xor.b32  	%r39, %r38, %r30;
	st.global.v2.u32 	[%rd3+64], {%r30, %r39};
	add.s32 	%r40, %r18, 724874;
	st.global.v2.u32 	[%rd3+48], {%r40, %r23};
	add.s32 	%r41, %r39, %r40;
	cvt.rn.f32.u32 	%f4, %r32;
	fma.rn.f32 	%f5, %f4, 0f2F800000, 0f2F000000;
	cvt.rn.f32.u32 	%f6, %r41;
	fma.rn.f32 	%f7, %f6, 0f30C90FDB, 0f30490FDB;
	setp.lt.f32 	%p16, %f5, 0f00800000;
	mul.f32 	%f8, %f5, 0f4B000000;
	selp.f32 	%f9, %f8, %f5, %p16;
	selp.f32 	%f10, 0fC1B80000, 0f00000000, %p16;
	mov.b32 	%r42, %f9;
	add.s32 	%r43, %r42, -1059760811;
	and.b32  	%r44, %r43, -8388608;
	sub.s32 	%r45, %r42, %r44;
	mov.b32 	%f11, %r45;
	cvt.rn.f32.s32 	%f12, %r44;
	fma.rn.f32 	%f13, %f12, 0f34000000, %f10;
	add.f32 	%f14, %f11, 0fBF800000;
	fma.rn.f32 	%f15, %f14, 0fBE055027, 0f3E1039F6;
	fma.rn.f32 	%f16, %f15, %f14, 0fBDF8CDCC;
	fma.rn.f32 	%f17, %f16, %f14, 0f3E0F2955;
	fma.rn.f32 	%f18, %f17, %f14, 0fBE2AD8B9;
	fma.rn.f32 	%f19, %f18, %f14, 0f3E4CED0B;
	fma.rn.f32 	%f20, %f19, %f14, 0fBE7FFF22;
	fma.rn.f32 	%f21, %f20, %f14, 0f3EAAAA78;
	fma.rn.f32 	%f22, %f21, %f14, 0fBF000000;
	mul.f32 	%f23, %f14, %f22;
	fma.rn.f32 	%f24, %f23, %f14, %f14;
	fma.rn.f32 	%f25, %f13, 0f3F317218, %f24;
	setp.gt.u32 	%p17, %r42, 2139095039;
	fma.rn.f32 	%f26, %f9, 0f7F800000, 0f7F800000;
	selp.f32 	%f27, %f26, %f25, %p17;
	setp.eq.f32 	%p18, %f9, 0f00000000;
	mul.f32 	%f28, %f27, 0fC0000000;
	selp.f32 	%f29, 0f7F800000, %f28, %p18;
	sqrt.rn.f32 	%f30, %f29;
	sin.approx.f32 	%f31, %f7;
	cos.approx.f32 	%f32, %f7;
	mul.f32 	%f34, %f30, %f31;
	mul.f32 	%f33, %f30, %f32;
	st.global.f32 	[%rd3+80], %f33;
	mov.b32 	%r46, 1;
	st.global.u32 	[%rd3+72], %r46;
	bra.uni 	$L__BB4_5;
$L__BB4_4:
	mov.b32 	%r47, 0;
	st.global.u32 	[%rd3+72], %r47;
	ld.global.f32 	%f34, [%rd3+80];
$L__BB4_5:
	cvt.f64.f32 	%fd27, %f34;
	mul.f64 	%fd28, %fd6, 0dBF847AE147AE147C;
	fma.rn.f64 	%fd46, %fd7, %fd27, %fd28;
	ld.global.f64 	%fd45, [%rd1+8];
$L__BB4_6:
	ld.param.u64 	%rd30, [_Z6UpdatePdS_S_P17curandStateXORWOWS_S_S_iiiiiib_param_6];
	ld.param.u64 	%rd29, [_Z6UpdatePdS_S_P17curandStateXORWOWS_S_S_iiiiiib_param_5];
	ld.param.u64 	%rd26, [_Z6UpdatePdS_S_P17curandStateXORWOWS_S_S_iiiiiib_param_0];
	sub.f64 	%fd29, %fd2, %fd3;
	add.f64 	%fd30, %fd29, %fd5;
	fma.rn.f64 	%fd31, %fd45, 0d8000000000000000, %fd30;
	add.f64 	%fd32, %fd46, %fd31;
	fma.rn.f64 	%fd33, %fd32, 0d3F647AE147AE147C, %fd6;
	add.f64 	%fd34, %fd46, %fd33;
	add.f64 	%fd35, %fd45, %fd34;
	cvta.to.global.u64 	%rd19, %rd26;
	add.s64 	%rd21, %rd19, %rd13;
	st.global.f64 	[%rd21+8], %fd35;
	ld.global.f64 	%fd36, [%rd2+8];
	sub.f64 	%fd37, %fd35, %fd36;
	mul.f64 	%fd38, %fd37, 0d3FE0000000000000;
	mul.f64 	%fd39, %fd38, 0d4034000000000000;
	sub.f64 	%fd40, %fd4, %fd3;
	cvta.to.global.u64 	%rd22, %rd29;
	add.s64 	%rd23, %rd22, %rd13;
	ld.global.f64 	%fd41, [%rd23+8];
	fma.rn.f64 	%fd42, %fd40, %fd39, %fd41;
	st.global.f64 	[%rd23+8], %fd42;
	cvta.to.global.u64 	%rd24, %rd30;
	add.s64 	%rd25, %rd24, %rd13;
	ld.global.f64 	%fd43, [%rd25+8];
	fma.rn.f64 	%fd44, %fd39, %fd39, %fd43;
	st.global.f64 	[%rd25+8], %fd44;
$L__BB4_7:
	ret;

}


// ===== COMPILED SASS (sm_100) =====

	.target	sm_100

	.elftype	@"ET_EXEC"


//--------------------- .note.nv.tkinfo           --------------------------
	.section	.note.nv.tkinfo,"",@"SHT_NOTE"
	.sectionflags	@"SHF_NOTE_NV_TKINFO"
	.tkinfo
        /*0018*/ 	.word	0x00000002
        /*0030*/ 	.string	""
        /*0030*/ 	.string	"ptxas"
        /*0030*/ 	.string	"Cuda compilation tools, release 13.0, V13.0.88"
        /*0030*/ 	.string	"Build cuda_13.0.r13.0/compiler.36424714_0"
        /*0030*/ 	.string	"-arch sm_100 -m 64 "



//--------------------- .note.nv.cuinfo           --------------------------
	.section	.note.nv.cuinfo,"",@"SHT_NOTE"
	.sectionflags	@"SHF_NOTE_NV_CUINFO"
        /*0018*/ 	.short	0x0002
        /*001a*/ 	.short	0x0064
        /*001c*/ 	.short	0x0082
	.zero		2


//--------------------- .nv.info                  --------------------------
	.section	.nv.info,"",@"SHT_CUDA_INFO"
	.align	4


	//----- nvinfo : EIATTR_REGCOUNT
	.align		4
        /*0000*/ 	.byte	0x04, 0x2f
        /*0002*/ 	.short	(.L_10 - .L_9)
	.align		4
.L_9:
        /*0004*/ 	.word	index@(_Z9setCurandyP17curandStateXORWOW)
        /*0008*/ 	.word	0x0000001f


	//----- nvinfo : EIATTR_FRAME_SIZE
	.align		4
.L_10:
        /*000c*/ 	.byte	0x04, 0x11
        /*000e*/ 	.short	(.L_12 - .L_11)
	.align		4
.L_11:
        /*0010*/ 	.word	index@(_Z9setCurandyP17curandStateXORWOW)
        /*0014*/ 	.word	0x00000000


	//----- nvinfo : EIATTR_REGCOUNT
	.align		4
.L_12:
        /*0018*/ 	.byte	0x04, 0x2f
        /*001a*/ 	.short	(.L_14 - .L_13)
	.align		4
.L_13:
        /*001c*/ 	.word	index@(_Z5qinitPdS_i)
        /*0020*/ 	.word	0x0000000a


	//----- nvinfo : EIATTR_FRAME_SIZE
	.align		4
.L_14:
        /*0024*/ 	.byte	0x04, 0x11
        /*0026*/ 	.short	(.L_16 - .L_15)
	.align		4
.L_15:
        /*0028*/ 	.word	index@(_Z5qinitPdS_i)
        /*002c*/ 	.word	0x00000000


	//----- nvinfo : EIATTR_REGCOUNT
	.align		4
.L_16:
        /*0030*/ 	.byte	0x04, 0x2f
        /*0032*/ 	.short	(.L_18 - .L_17)
	.align		4
.L_17:
        /*0034*/ 	.word	index@(_Z18statistics_reset_dPdi)
        /*0038*/ 	.word	0x0000000a


	//----- nvinfo : EIATTR_FRAME_SIZE
	.align		4
.L_18:
        /*003c*/ 	.byte	0x04, 0x11
        /*003e*/ 	.short	(.L_20 - .L_19)
	.align		4
.L_19:
        /*0040*/ 	.word	index@(_Z18statistics_reset_dPdi)
        /*0044*/ 	.word	0x00000000


	//----- nvinfo : EIATTR_REGCOUNT
	.align		4
.L_20:
        /*0048*/ 	.byte	0x04, 0x2f
        /*004a*/ 	.short	(.L_22 - .L_21)
	.align		4
.L_21:
        /*004c*/ 	.word	index@(_Z21statistics_reset_testPdP17curandStateXORWOWi)
        /*0050*/ 	.word	0x00000013


	//----- nvinfo : EIATTR_FRAME_SIZE
	.align		4
.L_22:
        /*0054*/ 	.byte	0x04, 0x11
        /*0056*/ 	.short	(.L_24 - .L_23)
	.align		4
.L_23:
        /*0058*/ 	.word	index@($__internal_1_$__cuda_sm20_sqrt_rn_f32_slowpath)
        /*005c*/ 	.word	0x00000000


	//----- nvinfo : EIATTR_FRAME_SIZE
	.align		4
.L_24:
        /*0060*/ 	.byte	0x04, 0x11
        /*0062*/ 	.short	(.L_26 - .L_25)
	.align		4
.L_25:
        /*0064*/ 	.word	index@(_Z21statistics_reset_testPdP17curandStateXORWOWi)
        /*0068*/ 	.word	0x00000000


	//----- nvinfo : EIATTR_REGCOUNT
	.align		4
.L_26:
        /*006c*/ 	.byte	0x04, 0x2f
        /*006e*/ 	.short	(.L_28 - .L_27)
	.align		4
.L_27:
        /*0070*/ 	.word	index@(_Z6UpdatePdS_S_P17curandStateXORWOWS_S_S_iiiiiib)
        /*0074*/ 	.word	0x0000001f


	//----- nvinfo : EIATTR_FRAME_SIZE
	.align		4
.L_28:
        /*0078*/ 	.byte	0x04, 0x11
        /*007a*/ 	.short	(.L_30 - .L_29)
	.align		4
.L_29:
        /*007c*/ 	.word	index@($__internal_0_$__cuda_sm20_sqrt_rn_f32_slowpath)
        /*0080*/ 	.word	0x00000000


	//----- nvinfo : EIATTR_FRAME_SIZE
	.align		4
.L_30:
        /*0084*/ 	.byte	0x04, 0x11
        /*0086*/ 	.short	(.L_32 - .L_31)
	.align		4
.L_31:
        /*0088*/ 	.word	index@(_Z6UpdatePdS_S_P17curandStateXORWOWS_S_S_iiiiiib)
        /*008c*/ 	.word	0x00000000


	//----- nvinfo : EIATTR_MIN_STACK_SIZE
	.align		4
.L_32:
        /*0090*/ 	.byte	0x04, 0x12
        /*0092*/ 	.short	(.L_34 - .L_33)
	.align		4
.L_33:
        /*0094*/ 	.word	index@(_Z6UpdatePdS_S_P17curandStateXORWOWS_S_S_iiiiiib)
        /*0098*/ 	.word	0x00000000


	//----- nvinfo : EIATTR_MIN_STACK_SIZE
	.align		4
.L_34:
        /*009c*/ 	.byte	0x04, 0x12
        /*009e*/ 	.short	(.L_36 - .L_35)
	.align		4
.L_35:
        /*00a0*/ 	.word	index@(_Z21statistics_reset_testPdP17curandStateXORWOWi)
        /*00a4*/ 	.word	0x00000000


	//----- nvinfo : EIATTR_MIN_STACK_SIZE
	.align		4
.L_36:
        /*00a8*/ 	.byte	0x04, 0x12
        /*00aa*/ 	.short	(.L_38 - .L_37)
	.align		4
.L_37:
        /*00ac*/ 	.word	index@(_Z18statistics_reset_dPdi)
        /*00b0*/ 	.word	0x00000000


	//----- nvinfo : EIATTR_MIN_STACK_SIZE
	.align		4
.L_38:
        /*00b4*/ 	.byte	0x04, 0x12
        /*00b6*/ 	.short	(.L_40 - .L_39)
	.align		4
.L_39:
        /*00b8*/ 	.word	index@(_Z5qinitPdS_i)
        /*00bc*/ 	.word	0x00000000


	//----- nvinfo : EIATTR_MIN_STACK_SIZE
	.align		4
.L_40:
        /*00c0*/ 	.byte	0x04, 0x12
        /*00c2*/ 	.short	(.L_42 - .L_41)
	.align		4
.L_41:
        /*00c4*/ 	.word	index@(_Z9setCurandyP17curandStateXORWOW)
        /*00c8*/ 	.word	0x00000000
.L_42:


//--------------------- .nv.compat                --------------------------
	.section	.nv.compat,"",@"SHT_CUDA_COMPAT_INFO"
	.align	4
        /*0000*/ 	.byte	0x02, 0x09, 0x00, 0x00, 0x02, 0x02, 0x01, 0x00, 0x02, 0x05, 0x05, 0x00, 0x03, 0x07, 0x01, 0x01
        /*0010*/ 	.byte	0x02, 0x03, 0x00, 0x00, 0x02, 0x06, 0x01, 0x00, 0x04, 0x0b, 0x08, 0x00, 0x01, 0x00, 0x00, 0x00
        /*0020*/ 	.byte	0x00, 0x00, 0x00, 0x00


//--------------------- .nv.info._Z6UpdatePdS_S_P17curandStateXORWOWS_S_S_iiiiiib --------------------------
	.section	.nv.info._Z6UpdatePdS_S_P17curandStateXORWOWS_S_S_iiiiiib,"",@"SHT_CUDA_INFO"
	.sectionflags	@""
	.align	4


	//----- nvinfo : EIATTR_CUDA_API_VERSION
	.align		4
        /*0000*/ 	.byte	0x04, 0x37
        /*0002*/ 	.short	(.L_44 - .L_43)
.L_43:
        /*0004*/ 	.word	0x00000082


	//----- nvinfo : EIATTR_KPARAM_INFO
	.align		4
.L_44:
        /*0008*/ 	.byte	0x04, 0x17
        /*000a*/ 	.short	(.L_46 - .L_45)
.L_45:
        /*000c*/ 	.word	0x00000000
        /*0010*/ 	.short	0x000d
        /*0012*/ 	.short	0x0050
        /*0014*/ 	.byte	0x00, 0xf0, 0x05, 0x00


	//----- nvinfo : EIATTR_KPARAM_INFO
	.align		4
.L_46:
        /*0018*/ 	.byte	0x04, 0x17
        /*001a*/ 	.short	(.L_48 - .L_47)
.L_47:
        /*001c*/ 	.word	0x00000000
        /*0020*/ 	.short	0x000c
        /*0022*/ 	.short	0x004c
        /*0024*/ 	.byte	0x00, 0xf0, 0x11, 0x00


	//----- nvinfo : EIATTR_KPARAM_INFO
	.align		4
.L_48:
        /*0028*/ 	.byte	0x04, 0x17
        /*002a*/ 	.short	(.L_50 - .L_49)
.L_49:
        /*002c*/ 	.word	0x00000000
        /*0030*/ 	.short	0x000b
        /*0032*/ 	.short	0x0048
        /*0034*/ 	.byte	0x00, 0xf0, 0x11, 0x00


	//----- nvinfo : EIATTR_KPARAM_INFO
	.align		4
.L_50:
        /*0038*/ 	.byte	0x04, 0x17
        /*003a*/ 	.short	(.L_52 - .L_51)
.L_51:
        /*003c*/ 	.word	0x00000000
        /*0040*/ 	.short	0x000a
        /*0042*/ 	.short	0x0044
        /*0044*/ 	.byte	0x00, 0xf0, 0x11, 0x00


	//----- nvinfo : EIATTR_KPARAM_INFO
	.align		4
.L_52:
        /*0048*/ 	.byte	0x04, 0x17
        /*004a*/ 	.short	(.L_54 - .L_53)
.L_53:
        /*004c*/ 	.word	0x00000000
        /*0050*/ 	.short	0x0009
        /*0052*/ 	.short	0x0040
        /*0054*/ 	.byte	0x00, 0xf0, 0x11, 0x00


	//----- nvinfo : EIATTR_KPARAM_INFO
	.align		4
.L_54:
        /*0058*/ 	.byte	0x04, 0x17
        /*005a*/ 	.short	(.L_56 - .L_55)
.L_55:
        /*005c*/ 	.word	0x00000000
        /*0060*/ 	.short	0x0008
        /*0062*/ 	.short	0x003c
        /*0064*/ 	.byte	0x00, 0xf0, 0x11, 0x00


	//----- nvinfo : EIATTR_KPARAM_INFO
	.align		4
.L_56:
        /*0068*/ 	.byte	0x04, 0x17
        /*006a*/ 	.short	(.L_58 - .L_57)
.L_57:
        /*006c*/ 	.word	0x00000000
        /*0070*/ 	.short	0x0007
        /*0072*/ 	.short	0x0038
        /*0074*/ 	.byte	0x00, 0xf0, 0x11, 0x00


	//----- nvinfo : EIATTR_KPARAM_INFO
	.align		4
.L_58:
        /*0078*/ 	.byte	0x04, 0x17
        /*007a*/ 	.short	(.L_60 - .L_59)
.L_59:
        /*007c*/ 	.word	0x00000000
        /*0080*/ 	.short	0x0006
        /*0082*/ 	.short	0x0030
        /*0084*/ 	.byte	0x00, 0xf5, 0x21, 0x00


	//----- nvinfo : EIATTR_KPARAM_INFO
	.align		4
.L_60:
        /*0088*/ 	.byte	0x04, 0x17
        /*008a*/ 	.short	(.L_62 - .L_61)
.L_61:
        /*008c*/ 	.word	0x00000000
        /*0090*/ 	.short	0x0005
        /*0092*/ 	.short	0x0028
        /*0094*/ 	.byte	0x00, 0xf5, 0x21, 0x00


	//----- nvinfo : EIATTR_KPARAM_INFO
	.align		4
.L_62:
        /*0098*/ 	.byte	0x04, 0x17
        /*009a*/ 	.short	(.L_64 - .L_63)
.L_63:
        /*009c*/ 	.word	0x00000000
        /*00a0*/ 	.short	0x0004
        /*00a2*/ 	.short	0x0020
        /*00a4*/ 	.byte	0x00, 0xf5, 0x21, 0x00


	//----- nvinfo : EIATTR_KPARAM_INFO
	.align		4
.L_64:
        /*00a8*/ 	.byte	0x04, 0x17
        /*00aa*/ 	.short	(.L_66 - .L_65)
.L_65:
        /*00ac*/ 	.word	0x00000000
        /*00b0*/ 	.short	0x0003
        /*00b2*/ 	.short	0x0018
        /*00b4*/ 	.byte	0x00, 0xf5, 0x21, 0x00


	//----- nvinfo : EIATTR_KPARAM_INFO
	.align		4
.L_66:
        /*00b8*/ 	.byte	0x04, 0x17
        /*00ba*/ 	.short	(.L_68 - .L_67)
.L_67:
        /*00bc*/ 	.word	0x00000000
        /*00c0*/ 	.short	0x0002
        /*00c2*/ 	.short	0x0010
        /*00c4*/ 	.byte	0x00, 0xf5, 0x21, 0x00


	//----- nvinfo : EIATTR_KPARAM_INFO
	.align		4
.L_68:
        /*00c8*/ 	.byte	0x04, 0x17
        /*00ca*/ 	.short	(.L_70 - .L_69)
.L_69:
        /*00cc*/ 	.word	0x00000000
        /*00d0*/ 	.short	0x0001
        /*00d2*/ 	.short	0x0008
        /*00d4*/ 	.byte	0x00, 0xf5, 0x21, 0x00


	//----- nvinfo : EIATTR_KPARAM_INFO
	.align		4
.L_70:
        /*00d8*/ 	.byte	0x04, 0x17
        /*00da*/ 	.short	(.L_72 - .L_71)
.L_71:
        /*00dc*/ 	.word	0x00000000
        /*00e0*/ 	.short	0x0000
        /*00e2*/ 	.short	0x0000
        /*00e4*/ 	.byte	0x00, 0xf5, 0x21, 0x00


	//----- nvinfo : EIATTR_SPARSE_MMA_MASK
	.align		4
.L_72:
        /*00e8*/ 	.byte	0x03, 0x50
        /*00ea*/ 	.short	0x0000


	//----- nvinfo : EIATTR_MAXREG_COUNT
	.align		4
        /*00ec*/ 	.byte	0x03, 0x1b
        /*00ee*/ 	.short	0x00ff


	//----- nvinfo : EIATTR_MERCURY_ISA_VERSION
	.align		4
        /*00f0*/ 	.byte	0x03, 0x5f
        /*00f2*/ 	.short	0x0101


	//----- nvinfo : EIATTR_VRC_CTA_INIT_COUNT
	.align		4
        /*00f4*/ 	.byte	0x02, 0x4a
	.zero		1
	.zero		1


	//----- nvinfo : EIATTR_EXIT_INSTR_OFFSETS
	.align		4
        /*00f8*/ 	.byte	0x04, 0x1c
        /*00fa*/ 	.short	(.L_74 - .L_73)


	//   ....[0]....
.L_73:
        /*00fc*/ 	.word	0x00000080


	//   ....[1]....
        /*0100*/ 	.word	0x00000b20


	//----- nvinfo : EIATTR_CRS_STACK_SIZE
	.align		4
.L_74:
        /*0104*/ 	.byte	0x04, 0x1e
        /*0106*/ 	.short	(.L_76 - .L_75)
.L_75:
        /*0108*/ 	.word	0x00000000


	//----- nvinfo : EIATTR_CBANK_PARAM_SIZE
	.align		4
.L_76:
        /*010c*/ 	.byte	0x03, 0x19
        /*010e*/ 	.short	0x0051


	//----- nvinfo : EIATTR_PARAM_CBANK
	.align		4
        /*0110*/ 	.byte	0x04, 0x0a
        /*0112*/ 	.short	(.L_78 - .L_77)
	.align		4
.L_77:
        /*0114*/ 	.word	index@(.nv.constant0._Z6UpdatePdS_S_P17curandStateXORWOWS_S_S_iiiiiib)
        /*0118*/ 	.short	0x0380
        /*011a*/ 	.short	0x0051


	//----- nvinfo : EIATTR_SW_WAR
	.align		4
.L_78:
        /*011c*/ 	.byte	0x04, 0x36
        /*011e*/ 	.short	(.L_80 - .L_79)
.L_79:
        /*0120*/ 	.word	0x00000008
.L_80:


//--------------------- .nv.info._Z21statistics_reset_testPdP17curandStateXORWOWi --------------------------
	.section	.nv.info._Z21statistics_reset_testPdP17curandStateXORWOWi,"",@"SHT_CUDA_INFO"
	.sectionflags	@""
	.align	4


	//----- nvinfo : EIATTR_CUDA_API_VERSION
	.align		4
        /*0000*/ 	.byte	0x04, 0x37
        /*0002*/ 	.short	(.L_82 - .L_81)
.L_81:
        /*0004*/ 	.word	0x00000082


	//----- nvinfo : EIATTR_KPARAM_INFO
	.align		4
.L_82:
        /*0008*/ 	.byte	0x04, 0x17
        /*000a*/ 	.short	(.L_84 - .L_83)
.L_83:
        /*000c*/ 	.word	0x00000000
        /*0010*/ 	.short	0x0002
        /*0012*/ 	.short	0x0010
        /*0014*/ 	.byte	0x00, 0xf0, 0x11, 0x00


	//----- nvinfo : EIATTR_KPARAM_INFO
	.align		4
.L_84:
        /*0018*/ 	.byte	0x04, 0x17
        /*001a*/ 	.short	(.L_86 - .L_85)
.L_85:
        /*001c*/ 	.word	0x00000000
        /*0020*/ 	.short	0x0001
        /*0022*/ 	.short	0x0008
        /*0024*/ 	.byte	0x00, 0xf5, 0x21, 0x00


	//----- nvinfo : EIATTR_KPARAM_INFO
	.align		4
.L_86:
        /*0028*/ 	.byte	0x04, 0x17
        /*002a*/ 	.short	(.L_88 - .L_87)
.L_87:
        /*002c*/ 	.word	0x00000000
        /*0030*/ 	.short	0x0000
        /*0032*/ 	.short	0x0000
        /*0034*/ 	.byte	0x00, 0xf5, 0x21, 0x00


	//----- nvinfo : EIATTR_SPARSE_MMA_MASK
	.align		4
.L_88:
        /*0038*/ 	.byte	0x03, 0x50
        /*003a*/ 	.short	0x0000


	//----- nvinfo : EIATTR_MAXREG_COUNT
	.align		4
        /*003c*/ 	.byte	0x03, 0x1b
        /*003e*/ 	.short	0x00ff


	//----- nvinfo : EIATTR_MERCURY_ISA_VERSION
	.align		4
        /*0040*/ 	.byte	0x03, 0x5f
        /*0042*/ 	.short	0x0101


	//----- nvinfo : EIATTR_VRC_CTA_INIT_COUNT
	.align		4
        /*0044*/ 	.byte	0x02, 0x4a
	.zero		1
	.zero		1


	//----- nvinfo : EIATTR_EXIT_INSTR_OFFSETS
	.align		4
        /*0048*/ 	.byte	0x04, 0x1c
        /*004a*/ 	.short	(.L_90 - .L_89)


	//   ....[0]....
.L_89:
        /*004c*/ 	.word	0x00000080


	//   ....[1]....
        /*0050*/ 	.word	0x00000640


	//----- nvinfo : EIATTR_CRS_STACK_SIZE
	.align		4
.L_90:
        /*0054*/ 	.byte	0x04, 0x1e
        /*0056*/ 	.short	(.L_92 - .L_91)
.L_91:
        /*0058*/ 	.word	0x00000000


	//----- nvinfo : EIATTR_CBANK_PARAM_SIZE
	.align		4
.L_92:
        /*005c*/ 	.byte	0x03, 0x19
        /*005e*/ 	.short	0x0014


	//----- nvinfo : EIATTR_PARAM_CBANK
	.align		4
        /*0060*/ 	.byte	0x04, 0x0a
        /*0062*/ 	.short	(.L_94 - .L_93)
	.align		4
.L_93:
        /*0064*/ 	.word	index@(.nv.constant0._Z21statistics_reset_testPdP17curandStateXORWOWi)
        /*0068*/ 	.short	0x0380
        /*006a*/ 	.short	0x0014


	//----- nvinfo : EIATTR_SW_WAR
	.align		4
.L_94:
        /*006c*/ 	.byte	0x04, 0x36
        /*006e*/ 	.short	(.L_96 - .L_95)
.L_95:
        /*0070*/ 	.word	0x00000008
.L_96:


//--------------------- .nv.info._Z18statistics_reset_dPdi --------------------------
	.section	.nv.info._Z18statistics_reset_dPdi,"",@"SHT_CUDA_INFO"
	.sectionflags	@""
	.align	4


	//----- nvinfo : EIATTR_CUDA_API_VERSION
	.align		4
        /*0000*/ 	.byte	0x04, 0x37
        /*0002*/ 	.short	(.L_98 - .L_97)
.L_97:
        /*0004*/ 	.word	0x00000082


	//----- nvinfo : EIATTR_KPARAM_INFO
	.align		4
.L_98:
        /*0008*/ 	.byte	0x04, 0x17
        /*000a*/ 	.short	(.L_100 - .L_99)
.L_99:
        /*000c*/ 	.word	0x00000000
        /*0010*/ 	.short	0x0001
        /*0012*/ 	.short	0x0008
        /*0014*/ 	.byte	0x00, 0xf0, 0x11, 0x00


	//----- nvinfo : EIATTR_KPARAM_INFO
	.align		4
.L_100:
        /*0018*/ 	.byte	0x04, 0x17
        /*001a*/ 	.short	(.L_102 - .L_101)
.L_101:
        /*001c*/ 	.word	0x00000000
        /*0020*/ 	.short	0x0000
        /*0022*/ 	.short	0x0000
        /*0024*/ 	.byte	0x00, 0xf5, 0x21, 0x00


	//----- nvinfo : EIATTR_SPARSE_MMA_MASK
	.align		4
.L_102:
        /*0028*/ 	.byte	0x03, 0x50
        /*002a*/ 	.short	0x0000


	//----- nvinfo : EIATTR_MAXREG_COUNT
	.align		4
        /*002c*/ 	.byte	0x03, 0x1b
        /*002e*/ 	.short	0x00ff


	//----- nvinfo : EIATTR_MERCURY_ISA_VERSION
	.align		4
        /*0030*/ 	.byte	0x03, 0x5f
        /*0032*/ 	.short	0x0101


	//----- nvinfo : EIATTR_VRC_CTA_INIT_COUNT
	.align		4
        /*0034*/ 	.byte	0x02, 0x4a
	.zero		1
	.zero		1


	//----- nvinfo : EIATTR_EXIT_INSTR_OFFSETS
	.align		4
        /*0038*/ 	.byte	0x04, 0x1c
        /*003a*/ 	.short	(.L_104 - .L_103)


	//   ....[0]....
.L_103:
        /*003c*/ 	.word	0x00000080


	//   ....[1]....
        /*0040*/ 	.word	0x000000f0


	//----- nvinfo : EIATTR_CBANK_PARAM_SIZE
	.align		4
.L_104:
        /*0044*/ 	.byte	0x03, 0x19
        /*0046*/ 	.short	0x000c


	//----- nvinfo : EIATTR_PARAM_CBANK
	.align		4
        /*0048*/ 	.byte	0x04, 0x0a
        /*004a*/ 	.short	(.L_106 - .L_105)
	.align		4
.L_105:
        /*004c*/ 	.word	index@(.nv.constant0._Z18statistics_reset_dPdi)
        /*0050*/ 	.short	0x0380
        /*0052*/ 	.short	0x000c


	//----- nvinfo : EIATTR_SW_WAR
	.align		4
.L_106:
        /*0054*/ 	.byte	0x04, 0x36
        /*0056*/ 	.short	(.L_108 - .L_107)
.L_107:
        /*0058*/ 	.word	0x00000008
.L_108:


//--------------------- .nv.info._Z5qinitPdS_i    --------------------------
	.section	.nv.info._Z5qinitPdS_i,"",@"SHT_CUDA_INFO"
	.sectionflags	@""
	.align	4


	//----- nvinfo : EIATTR_CUDA_API_VERSION
	.align		4
        /*0000*/ 	.byte	0x04, 0x37
        /*0002*/ 	.short	(.L_110 - .L_109)
.L_109:
        /*0004*/ 	.word	0x00000082


	//----- nvinfo : EIATTR_KPARAM_INFO
	.align		4
.L_110:
        /*0008*/ 	.byte	0x04, 0x17
        /*000a*/ 	.short	(.L_112 - .L_111)
.L_111:
        /*000c*/ 	.word	0x00000000
        /*0010*/ 	.short	0x0002
        /*0012*/ 	.short	0x0010
        /*0014*/ 	.byte	0x00, 0xf0, 0x11, 0x00


	//----- nvinfo : EIATTR_KPARAM_INFO
	.align		4
.L_112:
        /*0018*/ 	.byte	0x04, 0x17
        /*001a*/ 	.short	(.L_114 - .L_113)
.L_113:
        /*001c*/ 	.word	0x00000000
        /*0020*/ 	.short	0x0001
        /*0022*/ 	.short	0x0008
        /*0024*/ 	.byte	0x00, 0xf5, 0x21, 0x00


	//----- nvinfo : EIATTR_KPARAM_INFO
	.align		4
.L_114:
        /*0028*/ 	.byte	0x04, 0x17
        /*002a*/ 	.short	(.L_116 - .L_115)
.L_115:
        /*002c*/ 	.word	0x00000000
        /*0030*/ 	.short	0x0000
        /*0032*/ 	.short	0x0000
        /*0034*/ 	.byte	0x00, 0xf5, 0x21, 0x00


	//----- nvinfo : EIATTR_SPARSE_MMA_MASK
	.align		4
.L_116:
        /*0038*/ 	.byte	0x03, 0x50
        /*003a*/ 	.short	0x0000


	//----- nvinfo : EIATTR_MAXREG_COUNT
	.align		4
        /*003c*/ 	.byte	0x03, 0x1b
        /*003e*/ 	.short	0x00ff


	//----- nvinfo : EIATTR_MERCURY_ISA_VERSION
	.align		4
        /*0040*/ 	.byte	0x03, 0x5f
        /*0042*/ 	.short	0x0101


	//----- nvinfo : EIATTR_VRC_CTA_INIT_COUNT
	.align		4
        /*0044*/ 	.byte	0x02, 0x4a
	.zero		1
	.zero		1


	//----- nvinfo : EIATTR_EXIT_INSTR_OFFSETS
	.align		4
        /*0048*/ 	.byte	0x04, 0x1c
        /*004a*/ 	.short	(.L_118 - .L_117)


	//   ....[0]....
.L_117:
        /*004c*/ 	.word	0x00000070


	//   ....[1]....
        /*0050*/ 	.word	0x000000f0


	//----- nvinfo : EIATTR_CBANK_PARAM_SIZE
	.align		4
.L_118:
        /*0054*/ 	.byte	0x03, 0x19
        /*0056*/ 	.short	0x0014


	//----- nvinfo : EIATTR_PARAM_CBANK
	.align		4
        /*0058*/ 	.byte	0x04, 0x0a
        /*005a*/ 	.short	(.L_120 - .L_119)
	.align		4
.L_119:
        /*005c*/ 	.word	index@(.nv.constant0._Z5qinitPdS_i)
        /*0060*/ 	.short	0x0380
        /*0062*/ 	.short	0x0014


	//----- nvinfo : EIATTR_SW_WAR
	.align		4
.L_120:
        /*0064*/ 	.byte	0x04, 0x36
        /*0066*/ 	.short	(.L_122 - .L_121)
.L_121:
        /*0068*/ 	.word	0x00000008
.L_122:


//--------------------- .nv.info._Z9setCurandyP17curandStateXORWOW --------------------------
	.section	.nv.info._Z9setCurandyP17curandStateXORWOW,"",@"SHT_CUDA_INFO"
	.sectionflags	@""
	.align	4


	//----- nvinfo : EIATTR_CUDA_API_VERSION
	.align		4
        /*0000*/ 	.byte	0x04, 0x37
        /*0002*/ 	.short	(.L_124 - .L_123)
.L_123:
        /*0004*/ 	.word	0x00000082


	//----- nvinfo : EIATTR_KPARAM_INFO
	.align		4
.L_124:
        /*0008*/ 	.byte	0x04, 0x17
        /*000a*/ 	.short	(.L_126 - .L_125)
.L_125:
        /*000c*/ 	.word	0x00000000
        /*0010*/ 	.short	0x0001
        /*0012*/ 	.short	0x0008
        /*0014*/ 	.byte	0x00, 0xf5, 0x21, 0x00


	//----- nvinfo : EIATTR_KPARAM_INFO
	.align		4
.L_126:
        /*0018*/ 	.byte	0x04, 0x17
        /*001a*/ 	.short	(.L_128 - .L_127)
.L_127:
        /*001c*/ 	.word	0x00000000
        /*0020*/ 	.short	0x0000
        /*0022*/ 	.short	0x0000
        /*0024*/ 	.byte	0x00, 0xf0, 0x21, 0x00


	//----- nvinfo : EIATTR_SPARSE_MMA_MASK
	.align		4
.L_128:
        /*0028*/ 	.byte	0x03, 0x50
        /*002a*/ 	.short	0x0000


	//----- nvinfo : EIATTR_MAXREG_COUNT
	.align		4
        /*002c*/ 	.byte	0x03, 0x1b
        /*002e*/ 	.short	0x00ff


	//----- nvinfo : EIATTR_MERCURY_ISA_VERSION
	.align		4
        /*0030*/ 	.byte	0x03, 0x5f
        /*0032*/ 	.short	0x0101


	//----- nvinfo : EIATTR_VRC_CTA_INIT_COUNT
	.align		4
        /*0034*/ 	.byte	0x02, 0x4a
	.zero		1
	.zero		1


	//----- nvinfo : EIATTR_EXIT_INSTR_OFFSETS
	.align		4
        /*0038*/ 	.byte	0x04, 0x1c
        /*003a*/ 	.short	(.L_130 - .L_129)


	//   ....[0]....
.L_129:
        /*003c*/ 	.word	0x00000ec0


	//----- nvinfo : EIATTR_CRS_STACK_SIZE
	.align		4
.L_130:
        /*0040*/ 	.byte	0x04, 0x1e
        /*0042*/ 	.short	(.L_132 - .L_131)
.L_131:
        /*0044*/ 	.word	0x00000000


	//----- nvinfo : EIATTR_CBANK_PARAM_SIZE
	.align		4
.L_132:
        /*0048*/ 	.byte	0x03, 0x19
        /*004a*/ 	.short	0x0010


	//----- nvinfo : EIATTR_PARAM_CBANK
	.align		4
        /*004c*/ 	.byte	0x04, 0x0a
        /*004e*/ 	.short	(.L_134 - .L_133)
	.align		4
.L_133:
        /*0050*/ 	.word	index@(.nv.constant0._Z9setCurandyP17curandStateXORWOW)
        /*0054*/ 	.short	0x0380
        /*0056*/ 	.short	0x0010


	//----- nvinfo : EIATTR_SW_WAR
	.align		4
.L_134:
        /*0058*/ 	.byte	0x04, 0x36
        /*005a*/ 	.short	(.L_136 - .L_135)
.L_135:
        /*005c*/ 	.word	0x00000008
.L_136:


//--------------------- .nv.callgraph             --------------------------
	.section	.nv.callgraph,"",@"SHT_CUDA_CALLGRAPH"
	.align	4
	.sectionentsize	8
	.align		4
        /*0000*/ 	.word	0x00000000
	.align		4
        /*0004*/ 	.word	0xffffffff
	.align		4
        /*0008*/ 	.word	0x00000000
	.align		4
        /*000c*/ 	.word	0xfffffffe
	.align		4
        /*0010*/ 	.word	0x00000000
	.align		4
        /*0014*/ 	.word	0xfffffffd
	.align		4
        /*0018*/ 	.word	0x00000000
	.align		4
        /*001c*/ 	.word	0xfffffffc


//--------------------- .nv.constant4             --------------------------
	.section	.nv.constant4,"a",@progbits
	.align	8
	.align		8
.nv.constant4:
        /*0000*/ 	.dword	precalc_xorwow_matrix
	.align		8
        /*0008*/ 	.dword	precalc_xorwow_offset_matrix
	.align		8
        /*0010*/ 	.dword	mrg32k3aM1
	.align		8
        /*0018*/ 	.dword	mrg32k3aM2
	.align		8
        /*0020*/ 	.dword	mrg32k3aM1SubSeq
	.align		8
        /*0028*/ 	.dword	mrg32k3aM2SubSeq
	.align		8
        /*0030*/ 	.dword	mrg32k3aM1Seq
	.align		8
        /*0038*/ 	.dword	mrg32k3aM2Seq


//--------------------- .nv.constant3             --------------------------
	.section	.nv.constant3,"a",@progbits
	.align	8
.nv.constant3:
	.type		__cr_lgamma_table,@object
	.size		__cr_lgamma_table,(.L_8 - __cr_lgamma_table)
__cr_lgamma_table:
        /*0000*/ 	.byte	0x00, 0x00, 0x00, 0x00, 0x00, 0x00, 0x00, 0x00, 0x00, 0x00, 0x00, 0x00, 0x00, 0x00, 0x00, 0x00
        /*0010*/ 	.byte	0xef, 0x39, 0xfa, 0xfe, 0x42, 0x2e, 0xe6, 0x3f, 0x02, 0x20, 0x2a, 0xfa, 0x0b, 0xab, 0xfc, 0x3f
        /*0020*/ 	.byte	0xf9, 0x2c, 0x92, 0x7c, 0xa7, 0x6c, 0x09, 0x40, 0xc9, 0x79, 0x44, 0x3c, 0x64, 0x26, 0x13, 0x40
        /*0030*/ 	.byte	0xca, 0x01, 0xcf, 0x3a, 0x27, 0x51, 0x1a, 0x40, 0x30, 0xcc, 0x2d, 0xf3, 0xe1, 0x0c, 0x21, 0x40
        /*0040*/ 	.byte	0x0d, 0xb7, 0xfc, 0x82, 0x8e, 0x35, 0x25, 0x40
.L_8:


//--------------------- .text._Z6UpdatePdS_S_P17curandStateXORWOWS_S_S_iiiiiib --------------------------
	.section	.text._Z6UpdatePdS_S_P17curandStateXORWOWS_S_S_iiiiiib,"ax",@progbits
	.align	128
        .global         _Z6UpdatePdS_S_P17curandStateXORWOWS_S_S_iiiiiib
        .type           _Z6UpdatePdS_S_P17curandStateXORWOWS_S_S_iiiiiib,@function
        .size           _Z6UpdatePdS_S_P17curandStateXORWOWS_S_S_iiiiiib,(.L_x_29 - _Z6UpdatePdS_S_P17curandStateXORWOWS_S_S_iiiiiib)
        .other          _Z6UpdatePdS_S_P17curandStateXORWOWS_S_S_iiiiiib,@"STO_CUDA_ENTRY STV_DEFAULT"
_Z6UpdatePdS_S_P17curandStateXORWOWS_S_S_iiiiiib:
.text._Z6UpdatePdS_S_P17curandStateXORWOWS_S_S_iiiiiib:
[----:B------:R-:W-:Y:S01]  /*0000*/  LDC R1, c[0x0][0x37c] ;  /* 0x0000df00ff017b82 */ /* 0x000fe20000000800 */
[----:B------:R-:W0:Y:S01]  /*0010*/  S2R R12, SR_TID.X ;  /* 0x00000000000c7919 */ /* 0x000e220000002100 */
[----:B------:R-:W0:Y:S01]  /*0020*/  LDCU UR4, c[0x0][0x360] ;  /* 0x00006c00ff0477ac */ /* 0x000e220008000800 */
[----:B------:R-:W0:Y:S01]  /*0030*/  S2R R3, SR_CTAID.X ;  /* 0x0000000000037919 */ /* 0x000e220000002500 */
[----:B------:R-:W1:Y:S01]  /*0040*/  LDCU UR5, c[0x0][0x3cc] ;  /* 0x00007980ff0577ac */ /* 0x000e620008000800 */
[----:B0-----:R-:W-:-:S05]  /*0050*/  IMAD R12, R3, UR4, R12 ;  /* 0x00000004030c7c24 */ /* 0x001fca000f8e020c */
[----:B------:R-:W-:-:S04]  /*0060*/  IADD3 R0, PT, PT, R12, 0x1, RZ ;  /* 0x000000010c007810 */ /* 0x000fc80007ffe0ff */
[----:B-1----:R-:W-:-:S13]  /*0070*/  ISETP.GE.AND P0, PT, R0, UR5, PT ;  /* 0x0000000500007c0c */ /* 0x002fda000bf06270 */
[----:B------:R-:W-:Y:S05]  /*0080*/  @P0 EXIT ;  /* 0x000000000000094d */ /* 0x000fea0003800000 */
[----:B------:R-:W0:Y:S01]  /*0090*/  LDC.64 R2, c[0x0][0x388] ;  /* 0x0000e200ff027b82 */ /* 0x000e220000000a00 */
[----:B------:R-:W1:Y:S01]  /*00a0*/  LDCU.64 UR6, c[0x0][0x358] ;  /* 0x00006b00ff0677ac */ /* 0x000e620008000a00 */
[----:B------:R-:W2:Y:S06]  /*00b0*/  LDCU.64 UR4, c[0x0][0x3c0] ;  /* 0x00007800ff0477ac */ /* 0x000eac0008000a00 */
[----:B------:R-:W3:Y:S01]  /*00c0*/  LDC.64 R4, c[0x0][0x390] ;  /* 0x0000e400ff047b82 */ /* 0x000ee20000000a00 */
[----:B------:R-:W4:Y:S01]  /*00d0*/  LDCU UR8, c[0x0][0x3c8] ;  /* 0x00007900ff0877ac */ /* 0x000f220008000800 */
[----:B0-----:R-:W-:-:S05]  /*00e0*/  IMAD.WIDE R2, R12, 0x8, R2 ;  /* 0x000000080c027825 */ /* 0x001fca00078e0202 */
[----:B-1----:R-:W5:Y:S04]  /*00f0*/  LDG.E.64 R6, desc[UR6][R2.64+0x8] ;  /* 0x0000080602067981 */ /* 0x002f68000c1e1b00 */
[----:B------:R-:W5:Y:S04]  /*0100*/  LDG.E.64 R16, desc[UR6][R2.64] ;  /* 0x0000000602107981 */ /* 0x000f68000c1e1b00 */
[----:B------:R-:W5:Y:S01]  /*0110*/  LDG.E.64 R10, desc[UR6][R2.64+0x10] ;  /* 0x00001006020a7981 */ /* 0x000f62000c1e1b00 */
[----:B---3--:R-:W-:-:S05]  /*0120*/  IMAD.WIDE R4, R12, 0x8, R4 ;  /* 0x000000080c047825 */ /* 0x008fca00078e0204 */
[----:B------:R-:W3:Y:S01]  /*0130*/  LDG.E.64 R8, desc[UR6][R4.64+0x8] ;  /* 0x0000080604087981 */ /* 0x000ee2000c1e1b00 */
[----:B--2---:R-:W-:Y:S01]  /*0140*/  ISETP.GE.AND P0, PT, R12, UR5, PT ;  /* 0x000000050c007c0c */ /* 0x004fe2000bf06270 */
[----:B------:R-:W-:Y:S01]  /*0150*/  BSSY.RECONVERGENT B0, `(.L_x_0) ;  /* 0x0000081000007945 */ /* 0x000fe20003800200 */
[----:B------:R-:W-:Y:S01]  /*0160*/  ISETP.GE.AND P1, PT, R0, UR5, PT ;  /* 0x0000000500007c0c */ /* 0x000fe2000bf26270 */
[----:B------:R-:W0:Y:S01]  /*0170*/  LDCU UR5, c[0x0][0x3bc] ;  /* 0x00007780ff0577ac */ /* 0x000e220008000800 */
[----:B------:R-:W-:Y:S02]  /*0180*/  ISETP.GE.AND P0, PT, R12, UR4, !P0 ;  /* 0x000000040c007c0c */ /* 0x000fe4000c706270 */
[----:B------:R-:W-:Y:S01]  /*0190*/  ISETP.GE.AND P1, PT, R0, UR4, !P1 ;  /* 0x0000000400007c0c */ /* 0x000fe2000cf26270 */
[----:B------:R-:W1:Y:S01]  /*01a0*/  LDCU.U8 UR4, c[0x0][0x3d0] ;  /* 0x00007a00ff0477ac */ /* 0x000e620008000000 */
[----:B------:R-:W-:Y:S02]  /*01b0*/  SEL R15, RZ, 0x1, !P0 ;  /* 0x00000001ff0f7807 */ /* 0x000fe40004000000 */
[----:B------:R-:W-:-:S02]  /*01c0*/  SEL R14, RZ, 0x1, !P1 ;  /* 0x00000001ff0e7807 */ /* 0x000fc40004800000 */
[----:B------:R-:W2:Y:S01]  /*01d0*/  I2F.F64.U32 R24, R15 ;  /* 0x0000000f00187312 */ /* 0x000ea20000201800 */
[C---:B------:R-:W-:Y:S02]  /*01e0*/  VIADD R18, R15.reuse, 0x1 ;  /* 0x000000010f127836 */ /* 0x040fe40000000000 */
[C---:B------:R-:W-:Y:S02]  /*01f0*/  VIADD R13, R14.reuse, 0x1 ;  /* 0x000000010e0d7836 */ /* 0x040fe40000000000 */
[----:B------:R-:W-:Y:S02]  /*0200*/  @P0 IADD3 R18, PT, PT, R15, RZ, RZ ;  /* 0x000000ff0f120210 */ /* 0x000fe40007ffe0ff */
[----:B------:R-:W-:Y:S01]  /*0210*/  @P1 IADD3 R13, PT, PT, R14, RZ, RZ ;  /* 0x000000ff0e0d1210 */ /* 0x000fe20007ffe0ff */
[----:B------:R-:W-:Y:S01]  /*0220*/  I2F.F64.U32 R22, R14 ;  /* 0x0000000e00167312 */ /* 0x000fe20000201800 */
[----:B----4-:R-:W-:Y:S01]  /*0230*/  ISETP.LT.AND P1, PT, R0, UR8, PT ;  /* 0x0000000800007c0c */ /* 0x010fe2000bf21270 */
[----:B-1----:R-:W-:-:S06]  /*0240*/  UPRMT UR4, UR4, 0x8880, URZ ;  /* 0x0000888004047896 */ /* 0x002fcc00080000ff */
[----:B------:R-:W-:Y:S01]  /*0250*/  I2F.F64.U32 R14, R13 ;  /* 0x0000000d000e7312 */ /* 0x000fe20000201800 */
[----:B------:R-:W-:-:S04]  /*0260*/  ISETP.NE.AND P0, PT, RZ, UR4, PT ;  /* 0x00000004ff007c0c */ /* 0x000fc8000bf05270 */
[----:B0-----:R-:W-:-:S03]  /*0270*/  ISETP.GE.AND P0, PT, R12, UR5, !P0 ;  /* 0x000000050c007c0c */ /* 0x001fc6000c706270 */
[----:B------:R-:W0:Y:S01]  /*0280*/  I2F.F64.U32 R18, R18 ;  /* 0x0000001200127312 */ /* 0x000e220000201800 */
[C-C-:B-----5:R-:W-:Y:S02]  /*0290*/  DADD R20, -R6.reuse, R16.reuse ;  /* 0x0000000006147229 */ /* 0x160fe40000000110 */
[----:B------:R-:W-:Y:S02]  /*02a0*/  DADD R26, R6, -R16 ;  /* 0x00000000061a7229 */ /* 0x000fe40000000810 */
[----:B------:R-:W-:-:S04]  /*02b0*/  DADD R10, R10, -R6 ;  /* 0x000000000a0a7229 */ /* 0x000fc80000000806 */
[----:B--2---:R-:W-:Y:S02]  /*02c0*/  DMUL R24, R24, R20 ;  /* 0x0000001418187228 */ /* 0x004fe40000000000 */
[----:B0-----:R-:W-:Y:S02]  /*02d0*/  DMUL R18, R18, R26 ;  /* 0x0000001a12127228 */ /* 0x001fe40000000000 */
[----:B------:R-:W-:Y:S02]  /*02e0*/  DMUL R22, R10, R22 ;  /* 0x000000160a167228 */ /* 0x000fe40000000000 */
[----:B------:R-:W-:Y:S02]  /*02f0*/  DMUL R14, R14, R10 ;  /* 0x0000000a0e0e7228 */ /* 0x000fe40000000000 */
[----:B------:R-:W-:Y:S02]  /*0300*/  DMUL R24, R20, R24 ;  /* 0x0000001814187228 */ /* 0x000fe40000000000 */
[----:B---3--:R-:W-:-:S02]  /*0310*/  DADD R8, R6, -R8 ;  /* 0x0000000006087229 */ /* 0x008fc40000000808 */
[----:B------:R-:W-:-:S04]  /*0320*/  DMUL R22, R10, R22 ;  /* 0x000000160a167228 */ /* 0x000fc80000000000 */
[----:B------:R-:W-:Y:S01]  /*0330*/  DMUL R16, R20, R24 ;  /* 0x0000001814107228 */ /* 0x000fe20000000000 */
[----:B------:R-:W-:-:S07]  /*0340*/  CS2R R20, SRZ ;  /* 0x0000000000147805 */ /* 0x000fce000001ff00 */
[----:B------:R-:W-:Y:S01]  /*0350*/  DFMA R10, R10, R22, R16 ;  /* 0x000000160a0a722b */ /* 0x000fe20000000010 */
[----:B------:R-:W-:Y:S10]  /*0360*/  @P0 BRA P1, `(.L_x_1) ;  /* 0x00000004007c0947 */ /* 0x000ff40000800000 */
[----:B------:R-:W0:Y:S08]  /*0370*/  LDC.64 R6, c[0x0][0x398] ;  /* 0x0000e600ff067b82 */ /* 0x000e300000000a00 */
[----:B------:R-:W1:Y:S01]  /*0380*/  LDC.64 R20, c[0x0][0x3a0] ;  /* 0x0000e800ff147b82 */ /* 0x000e620000000a00 */
[----:B0-----:R-:W-:-:S05]  /*0390*/  IMAD.WIDE R6, R12, 0x30, R6 ;  /* 0x000000300c067825 */ /* 0x001fca00078e0206 */
[----:B------:R-:W2:Y:S01]  /*03a0*/  LDG.E R0, desc[UR6][R6.64+0x48] ;  /* 0x0000480606007981 */ /* 0x000ea2000c1e1900 */
[----:B-1----:R-:W-:-:S06]  /*03b0*/  IMAD.WIDE R20, R12, 0x8, R20 ;  /* 0x000000080c147825 */ /* 0x002fcc00078e0214 */
[----:B------:R-:W5:Y:S01]  /*03c0*/  LDG.E.64 R20, desc[UR6][R20.64+0x8] ;  /* 0x0000080614147981 */ /* 0x000f62000c1e1b00 */
[----:B------:R-:W-:Y:S01]  /*03d0*/  BSSY.RECONVERGENT B1, `(.L_x_2) ;  /* 0x0000052000017945 */ /* 0x000fe20003800200 */
[----:B--2---:R-:W-:-:S13]  /*03e0*/  ISETP.NE.AND P0, PT, R0, 0x1, PT ;  /* 0x000000010000780c */ /* 0x004fda0003f05270 */
[----:B------:R-:W-:Y:S05]  /*03f0*/  @!P0 BRA `(.L_x_3) ;  /* 0x0000000400348947 */ /* 0x000fea0003800000 */
[----:B------:R-:W2:Y:S04]  /*0400*/  LDG.E.64 R22, desc[UR6][R6.64+0x30] ;  /* 0x0000300606167981 */ /* 0x000ea8000c1e1b00 */
[----:B------:R-:W3:Y:S04]  /*0410*/  LDG.E.64 R26, desc[UR6][R6.64+0x40] ;  /* 0x00004006061a7981 */ /* 0x000ee8000c1e1b00 */
[----:B------:R-:W4:Y:S01]  /*0420*/  LDG.E.64 R24, desc[UR6][R6.64+0x38] ;  /* 0x0000380606187981 */ /* 0x000f22000c1e1b00 */
[----:B------:R-:W-:Y:S01]  /*0430*/  BSSY.RECONVERGENT B2, `(.L_x_4) ;  /* 0x0000040000027945 */ /* 0x000fe20003800200 */
[----:B--2---:R-:W-:-:S04]  /*0440*/  SHF.R.U32.HI R0, RZ, 0x2, R23 ;  /* 0x00000002ff007819 */ /* 0x004fc80000011617 */
[----:B------:R-:W-:Y:S01]  /*0450*/  LOP3.LUT R0, R0, R23, RZ, 0x3c, !PT ;  /* 0x0000001700007212 */ /* 0x000fe200078e3cff */
[----:B---3--:R-:W-:Y:S01]  /*0460*/  IMAD.SHL.U32 R13, R27, 0x10, RZ ;  /* 0x000000101b0d7824 */ /* 0x008fe200078e00ff */
[----:B------:R0:W-:Y:S02]  /*0470*/  STG.E.64 desc[UR6][R6.64+0x38], R26 ;  /* 0x0000381a06007986 */ /* 0x0001e4000c101b06 */
[----:B------:R-:W-:-:S04]  /*0480*/  SHF.L.U32 R23, R0, 0x1, RZ ;  /* 0x0000000100177819 */ /* 0x000fc800000006ff */
[----:B------:R-:W-:Y:S02]  /*0490*/  LOP3.LUT R0, R0, R23, R13, 0x96, !PT ;  /* 0x0000001700007212 */ /* 0x000fe400078e960d */
[----:B----4-:R-:W-:-:S04]  /*04a0*/  SHF.R.U32.HI R13, RZ, 0x2, R24 ;  /* 0x00000002ff0d7819 */ /* 0x010fc80000011618 */
[----:B------:R-:W-:Y:S02]  /*04b0*/  LOP3.LUT R13, R13, R24, RZ, 0x3c, !PT ;  /* 0x000000180d0d7212 */ /* 0x000fe400078e3cff */
[----:B------:R-:W-:Y:S01]  /*04c0*/  LOP3.LUT R24, R0, R27, RZ, 0x3c, !PT ;  /* 0x0000001b00187212 */ /* 0x000fe200078e3cff */
[----:B0-----:R-:W-:Y:S02]  /*04d0*/  HFMA2 R27, -RZ, RZ, 1.5048828125, 33.21875 ;  /* 0x3e055027ff1b7431 */ /* 0x001fe400000001ff */
[C---:B------:R-:W-:Y:S01]  /*04e0*/  IMAD.SHL.U32 R23, R13.reuse, 0x2, RZ ;  /* 0x000000020d177824 */ /* 0x040fe200078e00ff */
[----:B------:R-:W-:Y:S02]  /*04f0*/  SHF.L.U32 R28, R24, 0x4, RZ ;  /* 0x00000004181c7819 */ /* 0x000fe400000006ff */
[C---:B------:R-:W-:Y:S01]  /*0500*/  IADD3 R0, PT, PT, R22.reuse, 0x587c5, R24 ;  /* 0x000587c516007810 */ /* 0x040fe20007ffe018 */
[----:B------:R-:W-:Y:S01]  /*0510*/  VIADD R22, R22, 0xb0f8a ;  /* 0x000b0f8a16167836 */ /* 0x000fe20000000000 */
[----:B------:R-:W-:Y:S01]  /*0520*/  LOP3.LUT R13, R13, R23, R28, 0x96, !PT ;  /* 0x000000170d0d7212 */ /* 0x000fe200078e961c */
[----:B------:R-:W-:Y:S01]  /*0530*/  IMAD.MOV.U32 R23, RZ, RZ, 0x2f800000 ;  /* 0x2f800000ff177424 */ /* 0x000fe200078e00ff */
[----:B------:R-:W-:-:S05]  /*0540*/  I2FP.F32.U32 R0, R0 ;  /* 0x0000000000007245 */ /* 0x000fca0000201000 */
[----:B------:R-:W-:Y:S01]  /*0550*/  FFMA R0, R0, R23, 1.1641532182693481445e-10 ;  /* 0x2f00000000007423 */ /* 0x000fe20000000017 */
[----:B------:R-:W-:-:S04]  /*0560*/  MOV R23, R25 ;  /* 0x0000001900177202 */ /* 0x000fc80000000f00 */
[----:B------:R-:W-:Y:S01]  /*0570*/  FSETP.GEU.AND P0, PT, R0, 1.175494350822287508e-38, PT ;  /* 0x008000000000780b */ /* 0x000fe20003f0e000 */
[----:B------:R0:W-:-:S12]  /*0580*/  STG.E.64 desc[UR6][R6.64+0x30], R22 ;  /* 0x0000301606007986 */ /* 0x0001d8000c101b06 */
[----:B------:R-:W-:Y:S01]  /*0590*/  @!P0 FMUL R0, R0, 8388608 ;  /* 0x4b00000000008820 */ /* 0x000fe20000400000 */
[----:B0-----:R-:W-:-:S04]  /*05a0*/  MOV R23, 0x7f800000 ;  /* 0x7f80000000177802 */ /* 0x001fc80000000f00 */
[----:B------:R-:W-:-:S04]  /*05b0*/  IADD3 R28, PT, PT, R0, -0x3f2aaaab, RZ ;  /* 0xc0d55555001c7810 */ /* 0x000fc80007ffe0ff */
[----:B------:R-:W-:-:S04]  /*05c0*/  LOP3.LUT R25, R28, 0xff800000, RZ, 0xc0, !PT ;  /* 0xff8000001c197812 */ /* 0x000fc800078ec0ff */
[----:B------:R-:W-:Y:S01]  /*05d0*/  I2FP.F32.S32 R28, R25 ;  /* 0x00000019001c7245 */ /* 0x000fe20000201400 */
[C---:B------:R-:W-:Y:S01]  /*05e0*/  IMAD.IADD R26, R0.reuse, 0x1, -R25 ;  /* 0x00000001001a7824 */ /* 0x040fe200078e0a19 */
[----:B------:R-:W-:Y:S02]  /*05f0*/  FSEL R25, RZ, -23, P0 ;  /* 0xc1b80000ff197808 */ /* 0x000fe40000000000 */
[----:B------:R-:W-:Y:S01]  /*0600*/  ISETP.GT.U32.AND P0, PT, R0, 0x7f7fffff, PT ;  /* 0x7f7fffff0000780c */ /* 0x000fe20003f04070 */
[----:B------:R-:W-:Y:S02]  /*0610*/  FADD R26, R26, -1 ;  /* 0xbf8000001a1a7421 */ /* 0x000fe40000000000 */
[----:B------:R-:W-:Y:S02]  /*0620*/  FFMA R25, R28, 1.1920928955078125e-07, R25 ;  /* 0x340000001c197823 */ /* 0x000fe40000000019 */
[----:B------:R-:W-:-:S04]  /*0630*/  FFMA R27, R26, -R27, 0.14084610342979431152 ;  /* 0x3e1039f61a1b7423 */ /* 0x000fc8000000081b */
[----:B------:R-:W-:-:S04]  /*0640*/  FFMA R27, R26, R27, -0.12148627638816833496 ;  /* 0xbdf8cdcc1a1b7423 */ /* 0x000fc8000000001b */
[----:B------:R-:W-:-:S04]  /*0650*/  FFMA R27, R26, R27, 0.13980610668659210205 ;  /* 0x3e0f29551a1b7423 */ /* 0x000fc8000000001b */
[----:B------:R-:W-:-:S04]  /*0660*/  FFMA R27, R26, R27, -0.16684235632419586182 ;  /* 0xbe2ad8b91a1b7423 */ /* 0x000fc8000000001b */
[----:B------:R-:W-:-:S04]  /*0670*/  FFMA R27, R26, R27, 0.20012299716472625732 ;  /* 0x3e4ced0b1a1b7423 */ /* 0x000fc8000000001b */
[----:B------:R-:W-:-:S04]  /*0680*/  FFMA R27, R26, R27, -0.24999669194221496582 ;  /* 0xbe7fff221a1b7423 */ /* 0x000fc8000000001b */
[----:B------:R-:W-:-:S04]  /*0690*/  FFMA R27, R26, R27, 0.33333182334899902344 ;  /* 0x3eaaaa781a1b7423 */ /* 0x000fc8000000001b */
[----:B------:R-:W-:-:S04]  /*06a0*/  FFMA R27, R26, R27, -0.5 ;  /* 0xbf0000001a1b7423 */ /* 0x000fc8000000001b */
[----:B------:R-:W-:-:S04]  /*06b0*/  FMUL R27, R26, R27 ;  /* 0x0000001b1a1b7220 */ /* 0x000fc80000400000 */
[----:B------:R-:W-:-:S04]  /*06c0*/  FFMA R26, R26, R27, R26 ;  /* 0x0000001b1a1a7223 */ /* 0x000fc8000000001a */
[----:B------:R-:W-:Y:S01]  /*06d0*/  FFMA R26, R25, 0.69314718246459960938, R26 ;  /* 0x3f317218191a7823 */ /* 0x000fe2000000001a */
[C---:B------:R-:W-:Y:S01]  /*06e0*/  @P0 FFMA R26, R0.reuse, R23, +INF ;  /* 0x7f800000001a0423 */ /* 0x040fe20000000017 */
[----:B------:R-:W-:Y:S02]  /*06f0*/  FSETP.NEU.AND P0, PT, R0, RZ, PT ;  /* 0x000000ff0000720b */ /* 0x000fe40003f0d000 */
[----:B------:R-:W-:Y:S01]  /*0700*/  LOP3.LUT R25, R13, R24, RZ, 0x3c, !PT ;  /* 0x000000180d197212 */ /* 0x000fe200078e3cff */
[----:B------:R-:W-:-:S03]  /*0710*/  FMUL R26, R26, -2 ;  /* 0xc00000001a1a7820 */ /* 0x000fc60000400000 */
[----:B------:R-:W-:Y:S01]  /*0720*/  IADD3 R22, PT, PT, R25, R22, RZ ;  /* 0x0000001619167210 */ /* 0x000fe20007ffe0ff */
[----:B------:R0:W-:Y:S01]  /*0730*/  STG.E.64 desc[UR6][R6.64+0x40], R24 ;  /* 0x0000401806007986 */ /* 0x0001e2000c101b06 */
[----:B------:R-:W-:Y:S01]  /*0740*/  FSEL R0, R26, +INF , P0 ;  /* 0x7f8000001a007808 */ /* 0x000fe20000000000 */
[----:B------:R-:W-:-:S03]  /*0750*/  HFMA2 R26, -RZ, RZ, 0.1495361328125, 0.0004794597625732421875 ;  /* 0x30c90fdbff1a7431 */ /* 0x000fc600000001ff */
[----:B------:R0:W1:Y:S01]  /*0760*/  MUFU.RSQ R23, R0 ;  /* 0x0000000000177308 */ /* 0x0000620000001400 */
[----:B------:R-:W-:-:S05]  /*0770*/  VIADD R13, R0, 0xf3000000 ;  /* 0xf3000000000d7836 */ /* 0x000fca0000000000 */
[----:B------:R-:W-:Y:S02]  /*0780*/  ISETP.GT.U32.AND P0, PT, R13, 0x727fffff, PT ;  /* 0x727fffff0d00780c */ /* 0x000fe40003f04070 */
[----:B------:R-:W-:-:S05]  /*0790*/  I2FP.F32.U32 R13, R22 ;  /* 0x00000016000d7245 */ /* 0x000fca0000201000 */
[----:B------:R-:W-:-:S06]  /*07a0*/  FFMA R13, R13, R26, 7.314590599882819788e-10 ;  /* 0x30490fdb0d0d7423 */ /* 0x000fcc000000001a */
[----:B01----:R-:W-:Y:S05]  /*07b0*/  @!P0 BRA `(.L_x_5) ;  /* 0x00000000000c8947 */ /* 0x003fea0003800000 */
[----:B------:R-:W-:-:S07]  /*07c0*/  MOV R22, 0x7e0 ;  /* 0x000007e000167802 */ /* 0x000fce0000000f00 */
[----:B-----5:R-:W-:Y:S05]  /*07d0*/  CALL.REL.NOINC `($__internal_0_$__cuda_sm20_sqrt_rn_f32_slowpath) ;  /* 0x0000000000d47944 */ /* 0x020fea0003c00000 */
[----:B------:R-:W-:Y:S05]  /*07e0*/  BRA `(.L_x_6) ;  /* 0x0000000000107947 */ /* 0x000fea0003800000 */
.L_x_5:
[----:B------:R-:W-:Y:S01]  /*07f0*/  FMUL.FTZ R25, R0, R23 ;  /* 0x0000001700197220 */ /* 0x000fe20000410000 */
[----:B------:R-:W-:-:S03]  /*0800*/  FMUL.FTZ R23, R23, 0.5 ;  /* 0x3f00000017177820 */ /* 0x000fc60000410000 */
[----:B------:R-:W-:-:S04]  /*0810*/  FFMA R0, -R25, R25, R0 ;  /* 0x0000001919007223 */ /* 0x000fc80000000100 */
[----:B------:R-:W-:-:S07]  /*0820*/  FFMA R0, R0, R23, R25 ;  /* 0x0000001700007223 */ /* 0x000fce0000000019 */
.L_x_6:
[----:B------:R-:W-:Y:S05]  /*0830*/  BSYNC.RECONVERGENT B2 ;  /* 0x0000000000027941 */ /* 0x000fea0003800200 */
.L_x_4:
[----:B------:R-:W-:Y:S01]  /*0840*/  FMUL.RZ R24, R13, 0.15915493667125701904 ;  /* 0x3e22f9830d187820 */ /* 0x000fe2000040c000 */
[----:B------:R-:W-:-:S03]  /*0850*/  IMAD.MOV.U32 R25, RZ, RZ, 0x1 ;  /* 0x00000001ff197424 */ /* 0x000fc600078e00ff */
[----:B------:R-:W0:Y:S02]  /*0860*/  MUFU.COS R13, R24 ;  /* 0x00000018000d7308 */ /* 0x000e240000000000 */
[----:B------:R1:W-:Y:S01]  /*0870*/  STG.E desc[UR6][R6.64+0x48], R25 ;  /* 0x0000481906007986 */ /* 0x0003e2000c101906 */
[----:B0-----:R-:W-:-:S05]  /*0880*/  FMUL R23, R13, R0 ;  /* 0x000000000d177220 */ /* 0x001fca0000400000 */
[----:B------:R-:W0:Y:S01]  /*0890*/  MUFU.SIN R13, R24 ;  /* 0x00000018000d7308 */ /* 0x000e220000000400 */
[----:B------:R1:W-:Y:S01]  /*08a0*/  STG.E desc[UR6][R6.64+0x50], R23 ;  /* 0x0000501706007986 */ /* 0x0003e2000c101906 */
[----:B0-----:R-:W-:Y:S01]  /*08b0*/  FMUL R22, R13, R0 ;  /* 0x000000000d167220 */ /* 0x001fe20000400000 */
[----:B-1----:R-:W-:Y:S06]  /*08c0*/  BRA `(.L_x_7) ;  /* 0x0000000000087947 */ /* 0x002fec0003800000 */
.L_x_3:
[----:B------:R0:W5:Y:S04]  /*08d0*/  LDG.E R22, desc[UR6][R6.64+0x50] ;  /* 0x0000500606167981 */ /* 0x000168000c1e1900 */
[----:B------:R0:W-:Y:S02]  /*08e0*/  STG.E desc[UR6][R6.64+0x48], RZ ;  /* 0x000048ff06007986 */ /* 0x0001e4000c101906 */
.L_x_7:
[----:B------:R-:W-:Y:S05]  /*08f0*/  BSYNC.RECONVERGENT B1 ;  /* 0x0000000000017941 */ /* 0x000fea0003800200 */
.L_x_2:
[----:B0-----:R0:W5:Y:S02]  /*0900*/  LDG.E.64 R6, desc[UR6][R2.64+0x8] ;  /* 0x0000080602067981 */ /* 0x001164000c1e1b00 */
[----:B-----5:R-:W1:Y:S01]  /*0910*/  F2F.F64.F32 R22, R22 ;  /* 0x0000001600167310 */ /* 0x020e620000201800 */
[----:B------:R-:W-:Y:S01]  /*0920*/  UMOV UR4, 0x47ae147c ;  /* 0x47ae147c00047882 */ /* 0x000fe20000000000 */
[----:B------:R-:W-:Y:S02]  /*0930*/  UMOV UR5, 0x3f847ae1 ;  /* 0x3f847ae100057882 */ /* 0x000fe40000000000 */
[----:B------:R-:W-:-:S08]  /*0940*/  DMUL R24, R8, -UR4 ;  /* 0x8000000408187c28 */ /* 0x000fd00008000000 */
[----:B01----:R-:W-:-:S11]  /*0950*/  DFMA R20, R20, R22, R24 ;  /* 0x000000161414722b */ /* 0x003fd60000000018 */
.L_x_1:
[----:B------:R-:W-:Y:S05]  /*0960*/  BSYNC.RECONVERGENT B0 ;  /* 0x0000000000007941 */ /* 0x000fea0003800200 */
.L_x_0:
[----:B------:R-:W-:Y:S01]  /*0970*/  DADD R14, R14, -R18 ;  /* 0x000000000e0e7229 */ /* 0x000fe20000000812 */
[----:B------:R-:W0:Y:S01]  /*0980*/  LDC.64 R2, c[0x0][0x380] ;  /* 0x0000e000ff027b82 */ /* 0x000e220000000a00 */
[----:B------:R-:W-:Y:S01]  /*0990*/  UMOV UR4, 0x47ae147c ;  /* 0x47ae147c00047882 */ /* 0x000fe20000000000 */
[----:B------:R-:W-:-:S05]  /*09a0*/  UMOV UR5, 0x3f647ae1 ;  /* 0x3f647ae100057882 */ /* 0x000fca0000000000 */
[----:B------:R-:W-:-:S08]  /*09b0*/  DADD R10, R10, R14 ;  /* 0x000000000a0a7229 */ /* 0x000fd0000000000e */
[----:B------:R-:W-:-:S08]  /*09c0*/  DFMA R10, -RZ, R6, R10 ;  /* 0x00000006ff0a722b */ /* 0x000fd0000000010a */
[----:B------:R-:W-:Y:S01]  /*09d0*/  DADD R10, R10, R20 ;  /* 0x000000000a0a7229 */ /* 0x000fe20000000014 */
[----:B0-----:R-:W-:-:S07]  /*09e0*/  IMAD.WIDE R2, R12, 0x8, R2 ;  /* 0x000000080c027825 */ /* 0x001fce00078e0202 */
[----:B------:R-:W-:Y:S01]  /*09f0*/  DFMA R10, R10, UR4, R8 ;  /* 0x000000040a0a7c2b */ /* 0x000fe20008000008 */
[----:B------:R-:W0:Y:S07]  /*0a00*/  LDC.64 R8, c[0x0][0x3a8] ;  /* 0x0000ea00ff087b82 */ /* 0x000e2e0000000a00 */
[----:B------:R-:W-:Y:S01]  /*0a10*/  DADD R10, R10, R20 ;  /* 0x000000000a0a7229 */ /* 0x000fe20000000014 */
[----:B------:R-:W1:Y:S07]  /*0a20*/  LDC.64 R20, c[0x0][0x3b0] ;  /* 0x0000ec00ff147b82 */ /* 0x000e6e0000000a00 */
[----:B------:R-:W-:-:S07]  /*0a30*/  DADD R10, R10, R6 ;  /* 0x000000000a0a7229 */ /* 0x000fce0000000006 */
[----:B------:R2:W-:Y:S04]  /*0a40*/  STG.E.64 desc[UR6][R2.64+0x8], R10 ;  /* 0x0000080a02007986 */ /* 0x0005e8000c101b06 */
[----:B------:R-:W3:Y:S01]  /*0a50*/  LDG.E.64 R4, desc[UR6][R4.64+0x8] ;  /* 0x0000080604047981 */ /* 0x000ee2000c1e1b00 */
[----:B0-----:R-:W-:-:S05]  /*0a60*/  IMAD.WIDE R8, R12, 0x8, R8 ;  /* 0x000000080c087825 */ /* 0x001fca00078e0208 */
[----:B------:R-:W4:Y:S01]  /*0a70*/  LDG.E.64 R14, desc[UR6][R8.64+0x8] ;  /* 0x00000806080e7981 */ /* 0x000f22000c1e1b00 */
[----:B------:R-:W-:Y:S01]  /*0a80*/  DADD R16, -R18, R16 ;  /* 0x0000000012107229 */ /* 0x000fe20000000110 */
[----:B-1----:R-:W-:Y:S01]  /*0a90*/  IMAD.WIDE R12, R12, 0x8, R20 ;  /* 0x000000080c0c7825 */ /* 0x002fe200078e0214 */
[----:B---3--:R-:W-:-:S08]  /*0aa0*/  DADD R6, R10, -R4 ;  /* 0x000000000a067229 */ /* 0x008fd00000000804 */
[----:B------:R-:W-:-:S08]  /*0ab0*/  DMUL R6, R6, 0.5 ;  /* 0x3fe0000006067828 */ /* 0x000fd00000000000 */
[----:B------:R-:W-:-:S08]  /*0ac0*/  DMUL R6, R6, 20 ;  /* 0x4034000006067828 */ /* 0x000fd00000000000 */
[----:B----4-:R-:W-:-:S07]  /*0ad0*/  DFMA R14, R6, R16, R14 ;  /* 0x00000010060e722b */ /* 0x010fce000000000e */
[----:B------:R-:W-:Y:S04]  /*0ae0*/  STG.E.64 desc[UR6][R8.64+0x8], R14 ;  /* 0x0000080e08007986 */ /* 0x000fe8000c101b06 */
[----:B--2---:R-:W2:Y:S02]  /*0af0*/  LDG.E.64 R2, desc[UR6][R12.64+0x8] ;  /* 0x000008060c027981 */ /* 0x004ea4000c1e1b00 */
[----:B--2---:R-:W-:-:S07]  /*0b00*/  DFMA R2, R6, R6, R2 ;  /* 0x000000060602722b */ /* 0x004fce0000000002 */
[----:B------:R-:W-:Y:S01]  /*0b10*/  STG.E.64 desc[UR6][R12.64+0x8], R2 ;  /* 0x000008020c007986 */ /* 0x000fe2000c101b06 */
[----:B------:R-:W-:Y:S05]  /*0b20*/  EXIT ;  /* 0x000000000000794d */ /* 0x000fea0003800000 */
        .weak           $__internal_0_$__cuda_sm20_sqrt_rn_f32_slowpath
        .type           $__internal_0_$__cuda_sm20_sqrt_rn_f32_slowpath,@function
        .size           $__internal_0_$__cuda_sm20_sqrt_rn_f32_slowpath,(.L_x_29 - $__internal_0_$__cuda_sm20_sqrt_rn_f32_slowpath)
$__internal_0_$__cuda_sm20_sqrt_rn_f32_slowpath:
[----:B------:R-:W-:-:S13]  /*0b30*/  LOP3.LUT P0, RZ, R0, 0x7fffffff, RZ, 0xc0, !PT ;  /* 0x7fffffff00ff7812 */ /* 0x000fda000780c0ff */
[----:B------:R-:W-:Y:S01]  /*0b40*/  @!P0 MOV R23, R0 ;  /* 0x0000000000178202 */ /* 0x000fe20000000f00 */
[----:B------:R-:W-:Y:S06]  /*0b50*/  @!P0 BRA `(.L_x_8) ;  /* 0x0000000000408947 */ /* 0x000fec0003800000 */
[----:B------:R-:W-:-:S13]  /*0b60*/  FSETP.GEU.FTZ.AND P0, PT, R0, RZ, PT ;  /* 0x000000ff0000720b */ /* 0x000fda0003f1e000 */
[----:B------:R-:W-:Y:S01]  /*0b70*/  @!P0 MOV R23, 0x7fffffff ;  /* 0x7fffffff00178802 */ /* 0x000fe20000000f00 */
[----:B------:R-:W-:Y:S06]  /*0b80*/  @!P0 BRA `(.L_x_8) ;  /* 0x0000000000348947 */ /* 0x000fec0003800000 */
[----:B------:R-:W-:-:S13]  /*0b90*/  FSETP.GTU.FTZ.AND P0, PT, |R0|, +INF , PT ;  /* 0x7f8000000000780b */ /* 0x000fda0003f1c200 */
[----:B------:R-:W-:Y:S01]  /*0ba0*/  @P0 FADD.FTZ R23, R0, 1 ;  /* 0x3f80000000170421 */ /* 0x000fe20000010000 */
[----:B------:R-:W-:Y:S06]  /*0bb0*/  @P0 BRA `(.L_x_8) ;  /* 0x0000000000280947 */ /* 0x000fec0003800000 */
[----:B------:R-:W-:-:S13]  /*0bc0*/  FSETP.NEU.FTZ.AND P0, PT, |R0|, +INF , PT ;  /* 0x7f8000000000780b */ /* 0x000fda0003f1d200 */
[----:B------:R-:W-:-:S04]  /*0bd0*/  @P0 FFMA R24, R0, 1.84467440737095516160e+19, RZ ;  /* 0x5f80000000180823 */ /* 0x000fc800000000ff */
[----:B------:R-:W0:Y:S02]  /*0be0*/  @P0 MUFU.RSQ R23, R24 ;  /* 0x0000001800170308 */ /* 0x000e240000001400 */
[----:B0-----:R-:W-:Y:S01]  /*0bf0*/  @P0 FMUL.FTZ R25, R24, R23 ;  /* 0x0000001718190220 */ /* 0x001fe20000410000 */
[----:B------:R-:W-:Y:S01]  /*0c00*/  @P0 FMUL.FTZ R27, R23, 0.5 ;  /* 0x3f000000171b0820 */ /* 0x000fe20000410000 */
[----:B------:R-:W-:Y:S02]  /*0c10*/  @!P0 IMAD.MOV.U32 R23, RZ, RZ, R0 ;  /* 0x000000ffff178224 */ /* 0x000fe400078e0000 */
[----:B------:R-:W-:-:S04]  /*0c20*/  @P0 FADD.FTZ R26, -R25, -RZ ;  /* 0x800000ff191a0221 */ /* 0x000fc80000010100 */
[----:B------:R-:W-:-:S04]  /*0c30*/  @P0 FFMA R26, R25, R26, R24 ;  /* 0x0000001a191a0223 */ /* 0x000fc80000000018 */
[----:B------:R-:W-:-:S04]  /*0c40*/  @P0 FFMA R26, R26, R27, R25 ;  /* 0x0000001b1a1a0223 */ /* 0x000fc80000000019 */
[----:B------:R-:W-:-:S07]  /*0c50*/  @P0 FMUL.FTZ R23, R26, 2.3283064365386962891e-10 ;  /* 0x2f8000001a170820 */ /* 0x000fce0000410000 */
.L_x_8:
[----:B------:R-:W-:Y:S01]  /*0c60*/  MOV R0, R23 ;  /* 0x0000001700007202 */ /* 0x000fe20000000f00 */
[----:B------:R-:W-:-:S04]  /*0c70*/  HFMA2 R23, -RZ, RZ, 0, 0 ;  /* 0x00000000ff177431 */ /* 0x000fc800000001ff */
[----:B------:R-:W-:Y:S05]  /*0c80*/  RET.REL.NODEC R22 `(_Z6UpdatePdS_S_P17curandStateXORWOWS_S_S_iiiiiib) ;  /* 0xfffffff016dc7950 */ /* 0x000fea0003c3ffff */
.L_x_9:
[----:B------:R-:W-:-:S00]  /*0c90*/  BRA `(.L_x_9) ;  /* 0xfffffffc00fc7947 */ /* 0x000fc0000383ffff */
[----:B------:R-:W-:-:S00]  /*0ca0*/  NOP ;  /* 0x0000000000007918 */ /* 0x000fc00000000000 */
        /* <DEDUP_REMOVED lines=13> */
.L_x_29:


//--------------------- .text._Z21statistics_reset_testPdP17curandStateXORWOWi --------------------------
	.section	.text._Z21statistics_reset_testPdP17curandStateXORWOWi,"ax",@progbits
	.align	128
        .global         _Z21statistics_reset_testPdP17curandStateXORWOWi
        .type           _Z21statistics_reset_testPdP17curandStateXORWOWi,@function
        .size           _Z21statistics_reset_testPdP17curandStateXORWOWi,(.L_x_30 - _Z21statistics_reset_testPdP17curandStateXORWOWi)
        .other          _Z21statistics_reset_testPdP17curandStateXORWOWi,@"STO_CUDA_ENTRY STV_DEFAULT"
_Z21statistics_reset_testPdP17curandStateXORWOWi:
.text._Z21statistics_reset_testPdP17curandStateXORWOWi:
        /* <DEDUP_REMOVED lines=11> */
[----:B0-----:R-:W-:-:S05]  /*00b0*/  IMAD.WIDE R2, R10, 0x30, R2 ;  /* 0x000000300a027825 */ /* 0x001fca00078e0202 */
[----:B-1----:R-:W2:Y:S01]  /*00c0*/  LDG.E R0, desc[UR4][R2.64+0x18] ;  /* 0x0000180402007981 */ /* 0x002ea2000c1e1900 */
[----:B------:R-:W-:Y:S01]  /*00d0*/  BSSY.RECONVERGENT B0, `(.L_x_10) ;  /* 0x0000052000007945 */ /* 0x000fe20003800200 */
[----:B--2---:R-:W-:-:S13]  /*00e0*/  ISETP.NE.AND P0, PT, R0, 0x1, PT ;  /* 0x000000010000780c */ /* 0x004fda0003f05270 */
[----:B------:R-:W-:Y:S05]  /*00f0*/  @!P0 BRA `(.L_x_11) ;  /* 0x0000000400348947 */ /* 0x000fea0003800000 */
[----:B------:R-:W2:Y:S04]  /*0100*/  LDG.E.64 R4, desc[UR4][R2.64] ;  /* 0x0000000402047981 */ /* 0x000ea8000c1e1b00 */
[----:B------:R-:W3:Y:S04]  /*0110*/  LDG.E.64 R6, desc[UR4][R2.64+0x10] ;  /* 0x0000100402067981 */ /* 0x000ee8000c1e1b00 */
[----:B------:R-:W4:Y:S01]  /*0120*/  LDG.E.64 R8, desc[UR4][R2.64+0x8] ;  /* 0x0000080402087981 */ /* 0x000f22000c1e1b00 */
[----:B------:R-:W-:Y:S01]  /*0130*/  IMAD.MOV.U32 R14, RZ, RZ, 0x3e055027 ;  /* 0x3e055027ff0e7424 */ /* 0x000fe200078e00ff */
[----:B------:R-:W-:Y:S01]  /*0140*/  BSSY.RECONVERGENT B1, `(.L_x_12) ;  /* 0x000003f000017945 */ /* 0x000fe20003800200 */
[----:B--2---:R-:W-:-:S04]  /*0150*/  SHF.R.U32.HI R0, RZ, 0x2, R5 ;  /* 0x00000002ff007819 */ /* 0x004fc80000011605 */
[----:B------:R-:W-:Y:S01]  /*0160*/  LOP3.LUT R0, R0, R5, RZ, 0x3c, !PT ;  /* 0x0000000500007212 */ /* 0x000fe200078e3cff */
[----:B---3--:R0:W-:Y:S01]  /*0170*/  STG.E.64 desc[UR4][R2.64+0x8], R6 ;  /* 0x0000080602007986 */ /* 0x0081e2000c101b04 */
[----:B------:R-:W-:Y:S02]  /*0180*/  SHF.L.U32 R5, R7, 0x4, RZ ;  /* 0x0000000407057819 */ /* 0x000fe400000006ff */
[----:B------:R-:W-:-:S04]  /*0190*/  SHF.L.U32 R11, R0, 0x1, RZ ;  /* 0x00000001000b7819 */ /* 0x000fc800000006ff */
[----:B------:R-:W-:Y:S01]  /*01a0*/  LOP3.LUT R12, R0, R11, R5, 0x96, !PT ;  /* 0x0000000b000c7212 */ /* 0x000fe200078e9605 */
[----:B------:R-:W-:-:S03]  /*01b0*/  IMAD.MOV.U32 R5, RZ, RZ, 0x2f800000 ;  /* 0x2f800000ff057424 */ /* 0x000fc600078e00ff */
[----:B------:R-:W-:-:S04]  /*01c0*/  LOP3.LUT R12, R12, R7, RZ, 0x3c, !PT ;  /* 0x000000070c0c7212 */ /* 0x000fc800078e3cff */
[----:B------:R-:W-:-:S04]  /*01d0*/  IADD3 R0, PT, PT, R4, 0x587c5, R12 ;  /* 0x000587c504007810 */ /* 0x000fc80007ffe00c */
[----:B------:R-:W-:-:S05]  /*01e0*/  I2FP.F32.U32 R0, R0 ;  /* 0x0000000000007245 */ /* 0x000fca0000201000 */
[----:B------:R-:W-:-:S05]  /*01f0*/  FFMA R0, R0, R5, 1.1641532182693481445e-10 ;  /* 0x2f00000000007423 */ /* 0x000fca0000000005 */
[----:B------:R-:W-:-:S04]  /*0200*/  FSETP.GEU.AND P0, PT, R0, 1.175494350822287508e-38, PT ;  /* 0x008000000000780b */ /* 0x000fc80003f0e000 */
[----:B------:R-:W-:-:S09]  /*0210*/  FSEL R11, RZ, -23, P0 ;  /* 0xc1b80000ff0b7808 */ /* 0x000fd20000000000 */
[----:B------:R-:W-:-:S05]  /*0220*/  @!P0 FMUL R0, R0, 8388608 ;  /* 0x4b00000000008820 */ /* 0x000fca0000400000 */
[C---:B------:R-:W-:Y:S02]  /*0230*/  IADD3 R5, PT, PT, R0.reuse, -0x3f2aaaab, RZ ;  /* 0xc0d5555500057810 */ /* 0x040fe40007ffe0ff */
[----:B------:R-:W-:Y:S02]  /*0240*/  ISETP.GT.U32.AND P0, PT, R0, 0x7f7fffff, PT ;  /* 0x7f7fffff0000780c */ /* 0x000fe40003f04070 */
[----:B------:R-:W-:-:S04]  /*0250*/  LOP3.LUT R13, R5, 0xff800000, RZ, 0xc0, !PT ;  /* 0xff800000050d7812 */ /* 0x000fc800078ec0ff */
[----:B------:R-:W-:-:S05]  /*0260*/  IADD3 R5, PT, PT, R0, -R13, RZ ;  /* 0x8000000d00057210 */ /* 0x000fca0007ffe0ff */
[----:B------:R-:W-:Y:S01]  /*0270*/  FADD R15, R5, -1 ;  /* 0xbf800000050f7421 */ /* 0x000fe20000000000 */
[----:B----4-:R-:W-:-:S03]  /*0280*/  SHF.R.U32.HI R5, RZ, 0x2, R8 ;  /* 0x00000002ff057819 */ /* 0x010fc60000011608 */
[----:B------:R-:W-:Y:S01]  /*0290*/  FFMA R14, R15, -R14, 0.14084610342979431152 ;  /* 0x3e1039f60f0e7423 */ /* 0x000fe2000000080e */
[----:B------:R-:W-:Y:S02]  /*02a0*/  LOP3.LUT R5, R5, R8, RZ, 0x3c, !PT ;  /* 0x0000000805057212 */ /* 0x000fe400078e3cff */
[----:B------:R-:W-:Y:S01]  /*02b0*/  SHF.L.U32 R8, R12, 0x4, RZ ;  /* 0x000000040c087819 */ /* 0x000fe200000006ff */
[----:B------:R-:W-:-:S04]  /*02c0*/  FFMA R14, R15, R14, -0.12148627638816833496 ;  /* 0xbdf8cdcc0f0e7423 */ /* 0x000fc8000000000e */
[----:B------:R-:W-:-:S04]  /*02d0*/  FFMA R14, R15, R14, 0.13980610668659210205 ;  /* 0x3e0f29550f0e7423 */ /* 0x000fc8000000000e */
[----:B------:R-:W-:-:S04]  /*02e0*/  FFMA R14, R15, R14, -0.16684235632419586182 ;  /* 0xbe2ad8b90f0e7423 */ /* 0x000fc8000000000e */
[----:B------:R-:W-:-:S04]  /*02f0*/  FFMA R14, R15, R14, 0.20012299716472625732 ;  /* 0x3e4ced0b0f0e7423 */ /* 0x000fc8000000000e */
[----:B------:R-:W-:-:S04]  /*0300*/  FFMA R14, R15, R14, -0.24999669194221496582 ;  /* 0xbe7fff220f0e7423 */ /* 0x000fc8000000000e */
[----:B------:R-:W-:-:S04]  /*0310*/  FFMA R14, R15, R14, 0.33333182334899902344 ;  /* 0x3eaaaa780f0e7423 */ /* 0x000fc8000000000e */
[C---:B------:R-:W-:Y:S01]  /*0320*/  FFMA R16, R15.reuse, R14, -0.5 ;  /* 0xbf0000000f107423 */ /* 0x040fe2000000000e */
[----:B------:R-:W-:Y:S01]  /*0330*/  I2FP.F32.S32 R14, R13 ;  /* 0x0000000d000e7245 */ /* 0x000fe20000201400 */
[----:B------:R-:W-:Y:S02]  /*0340*/  IMAD.MOV.U32 R13, RZ, RZ, 0x7f800000 ;  /* 0x7f800000ff0d7424 */ /* 0x000fe400078e00ff */
[----:B------:R-:W-:Y:S02]  /*0350*/  FMUL R16, R15, R16 ;  /* 0x000000100f107220 */ /* 0x000fe40000400000 */
[----:B------:R-:W-:Y:S01]  /*0360*/  FFMA R14, R14, 1.1920928955078125e-07, R11 ;  /* 0x340000000e0e7823 */ /* 0x000fe2000000000b */
[----:B------:R-:W-:Y:S01]  /*0370*/  SHF.L.U32 R11, R5, 0x1, RZ ;  /* 0x00000001050b7819 */ /* 0x000fe200000006ff */
[----:B------:R-:W-:-:S03]  /*0380*/  FFMA R15, R15, R16, R15 ;  /* 0x000000100f0f7223 */ /* 0x000fc6000000000f */
[----:B------:R-:W-:Y:S01]  /*0390*/  LOP3.LUT R11, R5, R11, R8, 0x96, !PT ;  /* 0x0000000b050b7212 */ /* 0x000fe200078e9608 */
[----:B------:R-:W-:Y:S01]  /*03a0*/  FFMA R14, R14, 0.69314718246459960938, R15 ;  /* 0x3f3172180e0e7823 */ /* 0x000fe2000000000f */
[C---:B------:R-:W-:Y:S01]  /*03b0*/  @P0 FFMA R14, R0.reuse, R13, +INF ;  /* 0x7f800000000e0423 */ /* 0x040fe2000000000d */
[----:B------:R-:W-:Y:S02]  /*03c0*/  FSETP.NEU.AND P0, PT, R0, RZ, PT ;  /* 0x000000ff0000720b */ /* 0x000fe40003f0d000 */
[----:B------:R-:W-:Y:S01]  /*03d0*/  IADD3 R8, PT, PT, R4, 0xb0f8a, RZ ;  /* 0x000b0f8a04087810 */ /* 0x000fe20007ffe0ff */
[----:B------:R-:W-:Y:S01]  /*03e0*/  FMUL R14, R14, -2 ;  /* 0xc00000000e0e7820 */ /* 0x000fe20000400000 */
[----:B------:R-:W-:Y:S01]  /*03f0*/  LOP3.LUT R13, R11, R12, RZ, 0x3c, !PT ;  /* 0x0000000c0b0d7212 */ /* 0x000fe200078e3cff */
[----:B------:R-:W-:Y:S02]  /*0400*/  IMAD.MOV.U32 R11, RZ, RZ, 0x30c90fdb ;  /* 0x30c90fdbff0b7424 */ /* 0x000fe400078e00ff */
[----:B------:R0:W-:Y:S01]  /*0410*/  STG.E.64 desc[UR4][R2.64], R8 ;  /* 0x0000000802007986 */ /* 0x0001e2000c101b04 */
[----:B------:R-:W-:-:S02]  /*0420*/  FSEL R14, R14, +INF , P0 ;  /* 0x7f8000000e0e7808 */ /* 0x000fc40000000000 */
[----:B------:R-:W-:Y:S01]  /*0430*/  IADD3 R0, PT, PT, R13, R8, RZ ;  /* 0x000000080d007210 */ /* 0x000fe20007ffe0ff */
[----:B------:R0:W-:Y:S01]  /*0440*/  STG.E.64 desc[UR4][R2.64+0x10], R12 ;  /* 0x0000100c02007986 */ /* 0x0001e2000c101b04 */
[----:B------:R-:W-:Y:S01]  /*0450*/  IADD3 R4, PT, PT, R14, -0xd000000, RZ ;  /* 0xf30000000e047810 */ /* 0x000fe20007ffe0ff */
[----:B------:R0:W1:Y:S01]  /*0460*/  MUFU.RSQ R5, R14 ;  /* 0x0000000e00057308 */ /* 0x0000620000001400 */
[----:B------:R-:W-:Y:S02]  /*0470*/  I2FP.F32.U32 R0, R0 ;  /* 0x0000000000007245 */ /* 0x000fe40000201000 */
[----:B------:R-:W-:-:S03]  /*0480*/  ISETP.GT.U32.AND P0, PT, R4, 0x727fffff, PT ;  /* 0x727fffff0400780c */ /* 0x000fc60003f04070 */
[----:B------:R-:W-:-:S10]  /*0490*/  FFMA R11, R0, R11, 7.314590599882819788e-10 ;  /* 0x30490fdb000b7423 */ /* 0x000fd4000000000b */
[----:B0-----:R-:W-:Y:S05]  /*04a0*/  @!P0 BRA `(.L_x_13) ;  /* 0x0000000000108947 */ /* 0x001fea0003800000 */
[----:B------:R-:W-:-:S07]  /*04b0*/  MOV R8, 0x4d0 ;  /* 0x000004d000087802 */ /* 0x000fce0000000f00 */
[----:B-1----:R-:W-:Y:S05]  /*04c0*/  CALL.REL.NOINC `($__internal_1_$__cuda_sm20_sqrt_rn_f32_slowpath) ;  /* 0x0000000000607944 */ /* 0x002fea0003c00000 */
[----:B------:R-:W-:Y:S01]  /*04d0*/  MOV R0, R14 ;  /* 0x0000000e00007202 */ /* 0x000fe20000000f00 */
[----:B------:R-:W-:Y:S06]  /*04e0*/  BRA `(.L_x_14) ;  /* 0x0000000000107947 */ /* 0x000fec0003800000 */
.L_x_13:
[----:B-1----:R-:W-:Y:S01]  /*04f0*/  FMUL.FTZ R7, R14, R5 ;  /* 0x000000050e077220 */ /* 0x002fe20000410000 */
[----:B------:R-:W-:-:S03]  /*0500*/  FMUL.FTZ R5, R5, 0.5 ;  /* 0x3f00000005057820 */ /* 0x000fc60000410000 */
[----:B------:R-:W-:-:S04]  /*0510*/  FFMA R0, -R7, R7, R14 ;  /* 0x0000000707007223 */ /* 0x000fc8000000010e */
[----:B------:R-:W-:-:S07]  /*0520*/  FFMA R0, R0, R5, R7 ;  /* 0x0000000500007223 */ /* 0x000fce0000000007 */
.L_x_14:
[----:B------:R-:W-:Y:S05]  /*0530*/  BSYNC.RECONVERGENT B1 ;  /* 0x0000000000017941 */ /* 0x000fea0003800200 */
.L_x_12:
[----:B------:R-:W-:Y:S01]  /*0540*/  FMUL.RZ R11, R11, 0.15915493667125701904 ;  /* 0x3e22f9830b0b7820 */ /* 0x000fe2000040c000 */
[----:B------:R-:W-:-:S03]  /*0550*/  HFMA2 R9, -RZ, RZ, 0, 5.9604644775390625e-08 ;  /* 0x00000001ff097431 */ /* 0x000fc600000001ff */
[----:B------:R-:W0:Y:S02]  /*0560*/  MUFU.COS R5, R11 ;  /* 0x0000000b00057308 */ /* 0x000e240000000000 */
[----:B------:R1:W-:Y:S01]  /*0570*/  STG.E desc[UR4][R2.64+0x18], R9 ;  /* 0x0000180902007986 */ /* 0x0003e2000c101904 */
[----:B0-----:R-:W-:-:S05]  /*0580*/  FMUL R7, R5, R0 ;  /* 0x0000000005077220 */ /* 0x001fca0000400000 */
[----:B------:R-:W0:Y:S01]  /*0590*/  MUFU.SIN R5, R11 ;  /* 0x0000000b00057308 */ /* 0x000e220000000400 */
[----:B------:R1:W-:Y:S01]  /*05a0*/  STG.E desc[UR4][R2.64+0x20], R7 ;  /* 0x0000200702007986 */ /* 0x0003e2000c101904 */
[----:B0-----:R-:W-:Y:S01]  /*05b0*/  FMUL R0, R5, R0 ;  /* 0x0000000005007220 */ /* 0x001fe20000400000 */
[----:B-1----:R-:W-:Y:S06]  /*05c0*/  BRA `(.L_x_15) ;  /* 0x0000000000087947 */ /* 0x002fec0003800000 */
.L_x_11:
[----:B------:R0:W5:Y:S04]  /*05d0*/  LDG.E R0, desc[UR4][R2.64+0x20] ;  /* 0x0000200402007981 */ /* 0x000168000c1e1900 */
[----:B------:R0:W-:Y:S02]  /*05e0*/  STG.E desc[UR4][R2.64+0x18], RZ ;  /* 0x000018ff02007986 */ /* 0x0001e4000c101904 */
.L_x_15:
[----:B------:R-:W-:Y:S05]  /*05f0*/  BSYNC.RECONVERGENT B0 ;  /* 0x0000000000007941 */ /* 0x000fea0003800200 */
.L_x_10:
[----:B------:R-:W1:Y:S01]  /*0600*/  LDC.64 R4, c[0x0][0x380] ;  /* 0x0000e000ff047b82 */ /* 0x000e620000000a00 */
[----:B0----5:R-:W0:Y:S01]  /*0610*/  F2F.F64.F32 R2, R0 ;  /* 0x0000000000027310 */ /* 0x021e220000201800 */
[----:B-1----:R-:W-:-:S05]  /*0620*/  IMAD.WIDE R10, R10, 0x8, R4 ;  /* 0x000000080a0a7825 */ /* 0x002fca00078e0204 */
[----:B0-----:R-:W-:Y:S01]  /*0630*/  STG.E.64 desc[UR4][R10.64], R2 ;  /* 0x000000020a007986 */ /* 0x001fe2000c101b04 */
[----:B------:R-:W-:Y:S05]  /*0640*/  EXIT ;  /* 0x000000000000794d */ /* 0x000fea0003800000 */
        .weak           $__internal_1_$__cuda_sm20_sqrt_rn_f32_slowpath
        .type           $__internal_1_$__cuda_sm20_sqrt_rn_f32_slowpath,@function
        .size           $__internal_1_$__cuda_sm20_sqrt_rn_f32_slowpath,(.L_x_30 - $__internal_1_$__cuda_sm20_sqrt_rn_f32_slowpath)
$__internal_1_$__cuda_sm20_sqrt_rn_f32_slowpath:
[----:B------:R-:W-:-:S13]  /*0650*/  LOP3.LUT P0, RZ, R14, 0x7fffffff, RZ, 0xc0, !PT ;  /* 0x7fffffff0eff7812 */ /* 0x000fda000780c0ff */
[----:B------:R-:W-:Y:S05]  /*0660*/  @!P0 BRA `(.L_x_16) ;  /* 0x0000000000448947 */ /* 0x000fea0003800000 */
[----:B------:R-:W-:Y:S02]  /*0670*/  FSETP.GEU.FTZ.AND P0, PT, R14, RZ, PT ;  /* 0x000000ff0e00720b */ /* 0x000fe40003f1e000 */
[----:B------:R-:W-:-:S11]  /*0680*/  MOV R0, R14 ;  /* 0x0000000e00007202 */ /* 0x000fd60000000f00 */
[----:B------:R-:W-:Y:S01]  /*0690*/  @!P0 IMAD.MOV.U32 R14, RZ, RZ, 0x7fffffff ;  /* 0x7fffffffff0e8424 */ /* 0x000fe200078e00ff */
[----:B------:R-:W-:Y:S06]  /*06a0*/  @!P0 BRA `(.L_x_16) ;  /* 0x0000000000348947 */ /* 0x000fec0003800000 */
[----:B------:R-:W-:-:S13]  /*06b0*/  FSETP.GTU.FTZ.AND P0, PT, |R0|, +INF , PT ;  /* 0x7f8000000000780b */ /* 0x000fda0003f1c200 */
[----:B------:R-:W-:Y:S01]  /*06c0*/  @P0 FADD.FTZ R14, R0, 1 ;  /* 0x3f800000000e0421 */ /* 0x000fe20000010000 */
[----:B------:R-:W-:Y:S06]  /*06d0*/  @P0 BRA `(.L_x_16) ;  /* 0x0000000000280947 */ /* 0x000fec0003800000 */
[----:B------:R-:W-:-:S13]  /*06e0*/  FSETP.NEU.FTZ.AND P0, PT, |R0|, +INF , PT ;  /* 0x7f8000000000780b */ /* 0x000fda0003f1d200 */
[----:B------:R-:W-:Y:S01]  /*06f0*/  @P0 FFMA R4, R0, 1.84467440737095516160e+19, RZ ;  /* 0x5f80000000040823 */ /* 0x000fe200000000ff */
[----:B------:R-:W-:-:S03]  /*0700*/  @!P0 MOV R14, R0 ;  /* 0x00000000000e8202 */ /* 0x000fc60000000f00 */
[----:B------:R-:W0:Y:S02]  /*0710*/  @P0 MUFU.RSQ R5, R4 ;  /* 0x0000000400050308 */ /* 0x000e240000001400 */
[----:B0-----:R-:W-:Y:S01]  /*0720*/  @P0 FMUL.FTZ R7, R4, R5 ;  /* 0x0000000504070220 */ /* 0x001fe20000410000 */
[----:B------:R-:W-:-:S03]  /*0730*/  @P0 FMUL.FTZ R5, R5, 0.5 ;  /* 0x3f00000005050820 */ /* 0x000fc60000410000 */
[----:B------:R-:W-:-:S04]  /*0740*/  @P0 FADD.FTZ R6, -R7, -RZ ;  /* 0x800000ff07060221 */ /* 0x000fc80000010100 */
[----:B------:R-:W-:-:S04]  /*0750*/  @P0 FFMA R6, R7, R6, R4 ;  /* 0x0000000607060223 */ /* 0x000fc80000000004 */
[----:B------:R-:W-:-:S04]  /*0760*/  @P0 FFMA R5, R6, R5, R7 ;  /* 0x0000000506050223 */ /* 0x000fc80000000007 */
[----:B------:R-:W-:-:S07]  /*0770*/  @P0 FMUL.FTZ R14, R5, 2.3283064365386962891e-10 ;  /* 0x2f800000050e0820 */ /* 0x000fce0000410000 */
.L_x_16:
[----:B------:R-:W-:Y:S01]  /*0780*/  HFMA2 R5, -RZ, RZ, 0, 0 ;  /* 0x00000000ff057431 */ /* 0x000fe200000001ff */
[----:B------:R-:W-:-:S04]  /*0790*/  MOV R4, R8 ;  /* 0x0000000800047202 */ /* 0x000fc80000000f00 */
[----:B------:R-:W-:Y:S05]  /*07a0*/  RET.REL.NODEC R4 `(_Z21statistics_reset_testPdP17curandStateXORWOWi) ;  /* 0xfffffff804147950 */ /* 0x000fea0003c3ffff */
.L_x_17:
        /* <DEDUP_REMOVED lines=13> */
.L_x_30:


//--------------------- .text._Z18statistics_reset_dPdi --------------------------
	.section	.text._Z18statistics_reset_dPdi,"ax",@progbits
	.align	128
        .global         _Z18statistics_reset_dPdi
        .type           _Z18statistics_reset_dPdi,@function
        .size           _Z18statistics_reset_dPdi,(.L_x_33 - _Z18statistics_reset_dPdi)
        .other          _Z18statistics_reset_dPdi,@"STO_CUDA_ENTRY STV_DEFAULT"
_Z18statistics_reset_dPdi:
.text._Z18statistics_reset_dPdi:
        /* <DEDUP_REMOVED lines=11> */
[----:B------:R-:W-:Y:S01]  /*00b0*/  HFMA2 R4, -RZ, RZ, 0, 0 ;  /* 0x00000000ff047431 */ /* 0x000fe200000001ff */
[----:B------:R-:W-:Y:S01]  /*00c0*/  MOV R5, 0x400c0000 ;  /* 0x400c000000057802 */ /* 0x000fe20000000f00 */
[----:B0-----:R-:W-:-:S05]  /*00d0*/  IMAD.WIDE R2, R7, 0x8, R2 ;  /* 0x0000000807027825 */ /* 0x001fca00078e0202 */
[----:B-1----:R-:W-:Y:S01]  /*00e0*/  STG.E.64 desc[UR4][R2.64], R4 ;  /* 0x0000000402007986 */ /* 0x002fe2000c101b04 */
[----:B------:R-:W-:Y:S05]  /*00f0*/  EXIT ;  /* 0x000000000000794d */ /* 0x000fea0003800000 */
.L_x_18:
        /* <DEDUP_REMOVED lines=16> */
.L_x_33:


//--------------------- .text._Z5qinitPdS_i       --------------------------
	.section	.text._Z5qinitPdS_i,"ax",@progbits
	.align	128
        .global         _Z5qinitPdS_i
        .type           _Z5qinitPdS_i,@function
        .size           _Z5qinitPdS_i,(.L_x_34 - _Z5qinitPdS_i)
        .other          _Z5qinitPdS_i,@"STO_CUDA_ENTRY STV_DEFAULT"
_Z5qinitPdS_i:
.text._Z5qinitPdS_i:
[----:B------:R-:W-:Y:S01]  /*0000*/  LDC R1, c[0x0][0x37c] ;  /* 0x0000df00ff017b82 */ /* 0x000fe20000000800 */
[----:B------:R-:W0:Y:S01]  /*0010*/  S2R R7, SR_TID.X ;  /* 0x0000000000077919 */ /* 0x000e220000002100 */
[----:B------:R-:W0:Y:S01]  /*0020*/  LDCU UR4, c[0x0][0x360] ;  /* 0x00006c00ff0477ac */ /* 0x000e220008000800 */
[----:B------:R-:W0:Y:S01]  /*0030*/  S2R R0, SR_CTAID.X ;  /* 0x0000000000007919 */ /* 0x000e220000002500 */
[----:B------:R-:W1:Y:S01]  /*0040*/  LDCU UR5, c[0x0][0x390] ;  /* 0x00007200ff0577ac */ /* 0x000e620008000800 */
[----:B0-----:R-:W-:-:S05]  /*0050*/  IMAD R7, R0, UR4, R7 ;  /* 0x0000000400077c24 */ /* 0x001fca000f8e0207 */
[----:B-1----:R-:W-:-:S13]  /*0060*/  ISETP.GE.AND P0, PT, R7, UR5, PT ;  /* 0x0000000507007c0c */ /* 0x002fda000bf06270 */
[----:B------:R-:W-:Y:S05]  /*0070*/  @P0 EXIT ;  /* 0x000000000000094d */ /* 0x000fea0003800000 */
[----:B------:R-:W0:Y:S01]  /*0080*/  LDC.64 R2, c[0x0][0x380] ;  /* 0x0000e000ff027b82 */ /* 0x000e220000000a00 */
[----:B------:R-:W1:Y:S07]  /*0090*/  LDCU.64 UR4, c[0x0][0x358] ;  /* 0x00006b00ff0477ac */ /* 0x000e6e0008000a00 */
[----:B------:R-:W2:Y:S01]  /*00a0*/  LDC.64 R4, c[0x0][0x388] ;  /* 0x0000e200ff047b82 */ /* 0x000ea20000000a00 */
[----:B0-----:R-:W-:-:S05]  /*00b0*/  IMAD.WIDE R2, R7, 0x8, R2 ;  /* 0x0000000807027825 */ /* 0x001fca00078e0202 */
[----:B-1----:R-:W-:Y:S01]  /*00c0*/  STG.E.64 desc[UR4][R2.64], RZ ;  /* 0x000000ff02007986 */ /* 0x002fe2000c101b04 */
[----:B--2---:R-:W-:-:S05]  /*00d0*/  IMAD.WIDE R4, R7, 0x8, R4 ;  /* 0x0000000807047825 */ /* 0x004fca00078e0204 */
[----:B------:R-:W-:Y:S01]  /*00e0*/  STG.E.64 desc[UR4][R4.64], RZ ;  /* 0x000000ff04007986 */ /* 0x000fe2000c101b04 */
[----:B------:R-:W-:Y:S05]  /*00f0*/  EXIT ;  /* 0x000000000000794d */ /* 0x000fea0003800000 */
.L_x_19:
        /* <DEDUP_REMOVED lines=16> */
.L_x_34:


//--------------------- .text._Z9setCurandyP17curandStateXORWOW --------------------------
	.section	.text._Z9setCurandyP17curandStateXORWOW,"ax",@progbits
	.align	128
        .global         _Z9setCurandyP17curandStateXORWOW
        .type           _Z9setCurandyP17curandStateXORWOW,@function
        .size           _Z9setCurandyP17curandStateXORWOW,(.L_x_35 - _Z9setCurandyP17curandStateXORWOW)
        .other          _Z9setCurandyP17curandStateXORWOW,@"STO_CUDA_ENTRY STV_DEFAULT"
_Z9setCurandyP17curandStateXORWOW:
.text._Z9setCurandyP17curandStateXORWOW:
[----:B------:R-:W-:Y:S01]  /*0000*/  LDC R1, c[0x0][0x37c] ;  /* 0x0000df00ff017b82 */ /* 0x000fe20000000800 */
[----:B------:R-:W0:Y:S07]  /*0010*/  S2R R0, SR_TID.X ;  /* 0x0000000000007919 */ /* 0x000e2e0000002100 */
[----:B------:R-:W1:Y:S01]  /*0020*/  LDC.64 R2, c[0x0][0x380] ;  /* 0x0000e000ff027b82 */ /* 0x000e620000000a00 */
[----:B------:R-:W2:Y:S01]  /*0030*/  LDCU.64 UR4, c[0x0][0x358] ;  /* 0x00006b00ff0477ac */ /* 0x000ea20008000a00 */
[----:B------:R-:W-:Y:S06]  /*0040*/  BSSY.RECONVERGENT B0, `(.L_x_20) ;  /* 0x00000e4000007945 */ /* 0x000fec0003800200 */
[----:B------:R-:W0:Y:S08]  /*0050*/  S2UR UR6, SR_CTAID.X ;  /* 0x00000000000679c3 */ /* 0x000e300000002500 */
[----:B------:R-:W0:Y:S08]  /*0060*/  LDC R5, c[0x0][0x360] ;  /* 0x0000d800ff057b82 */ /* 0x000e300000000800 */
[----:B------:R-:W3:Y:S01]  /*0070*/  LDC.64 R6, c[0x0][0x388] ;  /* 0x0000e200ff067b82 */ /* 0x000ee20000000a00 */
[----:B-1----:R-:W-:-:S02]  /*0080*/  LOP3.LUT R2, R2, 0xaad26b49, RZ, 0x3c, !PT ;  /* 0xaad26b4902027812 */ /* 0x002fc400078e3cff */
[----:B------:R-:W-:-:S03]  /*0090*/  LOP3.LUT R3, R3, 0xf7dcefdd, RZ, 0x3c, !PT ;  /* 0xf7dcefdd03037812 */ /* 0x000fc600078e3cff */
[----:B------:R-:W-:Y:S02]  /*00a0*/  IMAD R2, R2, 0x4182bed5, RZ ;  /* 0x4182bed502027824 */ /* 0x000fe400078e02ff */
[----:B------:R-:W-:Y:S02]  /*00b0*/  IMAD R3, R3, -0x658354e5, RZ ;  /* 0x9a7cab1b03037824 */ /* 0x000fe400078e02ff */
[C---:B------:R-:W-:Y:S01]  /*00c0*/  VIADD R11, R2.reuse, 0x583f19 ;  /* 0x00583f19020b7836 */ /* 0x040fe20000000000 */
[C---:B------:R-:W-:Y:S01]  /*00d0*/  LOP3.LUT R8, R2.reuse, 0x159a55e5, RZ, 0x3c, !PT ;  /* 0x159a55e502087812 */ /* 0x040fe200078e3cff */
[C---:B------:R-:W-:Y:S01]  /*00e0*/  VIADD R9, R3.reuse, 0x1f123bb5 ;  /* 0x1f123bb503097836 */ /* 0x040fe20000000000 */
[----:B------:R-:W-:Y:S02]  /*00f0*/  IADD3 R4, PT, PT, R2, 0x64f0c9, R3 ;  /* 0x0064f0c902047810 */ /* 0x000fe40007ffe003 */
[----:B------:R-:W-:Y:S01]  /*0100*/  LOP3.LUT R10, R3, 0x5491333, RZ, 0x3c, !PT ;  /* 0x05491333030a7812 */ /* 0x000fe200078e3cff */
[----:B0-----:R-:W-:-:S02]  /*0110*/  IMAD R0, R5, UR6, R0 ;  /* 0x0000000605007c24 */ /* 0x001fc4000f8e0200 */
[----:B------:R-:W-:-:S03]  /*0120*/  VIADD R5, R2, 0x75bcd15 ;  /* 0x075bcd1502057836 */ /* 0x000fc60000000000 */
[C---:B------:R-:W-:Y:S01]  /*0130*/  ISETP.NE.AND P0, PT, R0.reuse, RZ, PT ;  /* 0x000000ff0000720c */ /* 0x040fe20003f05270 */
[----:B---3--:R-:W-:-:S05]  /*0140*/  IMAD.WIDE.U32 R6, R0, 0x30, R6 ;  /* 0x0000003000067825 */ /* 0x008fca00078e0006 */
[----:B--2---:R0:W-:Y:S04]  /*0150*/  STG.E.64 desc[UR4][R6.64], R4 ;  /* 0x0000000406007986 */ /* 0x0041e8000c101b04 */
[----:B------:R0:W-:Y:S04]  /*0160*/  STG.E.64 desc[UR4][R6.64+0x8], R8 ;  /* 0x0000080806007986 */ /* 0x0001e8000c101b04 */
[----:B------:R0:W-:Y:S01]  /*0170*/  STG.E.64 desc[UR4][R6.64+0x10], R10 ;  /* 0x0000100a06007986 */ /* 0x0001e2000c101b04 */
[----:B------:R-:W-:Y:S05]  /*0180*/  @!P0 BRA `(.L_x_21) ;  /* 0x0000000c003c8947 */ /* 0x000fea0003800000 */
[----:B------:R-:W-:-:S07]  /*0190*/  CS2R R12, SRZ ;  /* 0x00000000000c7805 */ /* 0x000fce000001ff00 */
.L_x_27:
[----:B-1----:R-:W-:Y:S01]  /*01a0*/  LOP3.LUT R2, R0, 0x3, RZ, 0xc0, !PT ;  /* 0x0000000300027812 */ /* 0x002fe200078ec0ff */
[----:B------:R-:W-:Y:S03]  /*01b0*/  BSSY.RECONVERGENT B1, `(.L_x_22) ;  /* 0x00000c6000017945 */ /* 0x000fe60003800200 */
[----:B------:R-:W-:-:S04]  /*01c0*/  ISETP.NE.U32.AND P0, PT, R2, RZ, PT ;  /* 0x000000ff0200720c */ /* 0x000fc80003f05070 */
[----:B------:R-:W-:-:S13]  /*01d0*/  ISETP.NE.AND.EX P0, PT, RZ, RZ, PT, P0 ;  /* 0x000000ffff00720c */ /* 0x000fda0003f05300 */
[----:B------:R-:W-:Y:S05]  /*01e0*/  @!P0 BRA `(.L_x_23) ;  /* 0x0000000c00088947 */ /* 0x000fea0003800000 */
[----:B0-----:R-:W0:Y:S01]  /*01f0*/  LDC.64 R8, c[0x4][RZ] ;  /* 0x01000000ff087b82 */ /* 0x001e220000000a00 */
[----:B------:R-:W-:Y:S02]  /*0200*/  IMAD.MOV.U32 R14, RZ, RZ, RZ ;  /* 0x000000ffff0e7224 */ /* 0x000fe400078e00ff */
[----:B0-----:R-:W-:-:S07]  /*0210*/  IMAD.WIDE.U32 R8, R12, 0xc80, R8 ;  /* 0x00000c800c087825 */ /* 0x001fce00078e0008 */
.L_x_26:
[----:B-1----:R-:W-:Y:S01]  /*0220*/  IMAD.MOV.U32 R15, RZ, RZ, RZ ;  /* 0x000000ffff0f7224 */ /* 0x002fe200078e00ff */
[----:B------:R-:W-:Y:S01]  /*0230*/  CS2R R2, SRZ ;  /* 0x0000000000027805 */ /* 0x000fe2000001ff00 */
[----:B------:R-:W-:Y:S01]  /*0240*/  IMAD.MOV.U32 R17, RZ, RZ, RZ ;  /* 0x000000ffff117224 */ /* 0x000fe200078e00ff */
[----:B------:R-:W-:-:S07]  /*0250*/  CS2R R4, SRZ ;  /* 0x0000000000047805 */ /* 0x000fce000001ff00 */
.L_x_25:
[----:B------:R-:W-:-:S05]  /*0260*/  IMAD.WIDE.U32 R10, R17, 0x4, R6 ;  /* 0x00000004110a7825 */ /* 0x000fca00078e0006 */
[----:B------:R0:W5:Y:S01]  /*0270*/  LDG.E R16, desc[UR4][R10.64+0x4] ;  /* 0x000004040a107981 */ /* 0x000162000c1e1900 */
[----:B------:R-:W-:-:S07]  /*0280*/  IMAD.MOV.U32 R19, RZ, RZ, RZ ;  /* 0x000000ffff137224 */ /* 0x000fce00078e00ff */
.L_x_24:
[----:B-----5:R-:W-:Y:S01]  /*0290*/  SHF.R.U32.HI R24, RZ, R19, R16 ;  /* 0x00000013ff187219 */ /* 0x020fe20000011610 */
[----:B0-----:R-:W-:-:S03]  /*02a0*/  IMAD.SHL.U32 R10, R17, 0x20, RZ ;  /* 0x00000020110a7824 */ /* 0x001fc600078e00ff */
[----:B------:R-:W-:Y:S01]  /*02b0*/  LOP3.LUT R11, R24, 0x1, RZ, 0xc0, !PT ;  /* 0x00000001180b7812 */ /* 0x000fe200078ec0ff */
[----:B------:R-:W-:-:S03]  /*02c0*/  IMAD.IADD R10, R10, 0x1, R19 ;  /* 0x000000010a0a7824 */ /* 0x000fc600078e0213 */
[----:B------:R-:W-:Y:S01]  /*02d0*/  ISETP.NE.U32.AND P0, PT, R11, 0x1, PT ;  /* 0x000000010b00780c */ /* 0x000fe20003f05070 */
[----:B------:R-:W-:-:S03]  /*02e0*/  IMAD R11, R10, 0x5, RZ ;  /* 0x000000050a0b7824 */ /* 0x000fc600078e02ff */
[----:B------:R-:W-:Y:S01]  /*02f0*/  R2P PR, R24, 0x7e ;  /* 0x0000007e18007804 */ /* 0x000fe20000000000 */
[----:B------:R-:W-:-:S08]  /*0300*/  IMAD.WIDE.U32 R10, R11, 0x4, R8 ;  /* 0x000000040b0a7825 */ /* 0x000fd000078e0008 */
[----:B------:R-:W2:Y:S04]  /*0310*/  @!P0 LDG.E R18, desc[UR4][R10.64] ;  /* 0x000000040a128981 */ /* 0x000ea8000c1e1900 */
[----:B------:R-:W3:Y:S04]  /*0320*/  @!P0 LDG.E R20, desc[UR4][R10.64+0x10] ;  /* 0x000010040a148981 */ /* 0x000ee8000c1e1900 */
[----:B------:R-:W4:Y:S04]  /*0330*/  @P1 LDG.E R22, desc[UR4][R10.64+0x14] ;  /* 0x000014040a161981 */ /* 0x000f28000c1e1900 */
[----:B------:R-:W4:Y:S04]  /*0340*/  @P2 LDG.E R26, desc[UR4][R10.64+0x28] ;  /* 0x000028040a1a2981 */ /* 0x000f28000c1e1900 */
[----:B------:R-:W4:Y:S04]  /*0350*/  @!P0 LDG.E R21, desc[UR4][R10.64+0x4] ;  /* 0x000004040a158981 */ /* 0x000f28000c1e1900 */
[----:B------:R-:W4:Y:S04]  /*0360*/  @!P0 LDG.E R23, desc[UR4][R10.64+0xc] ;  /* 0x00000c040a178981 */ /* 0x000f28000c1e1900 */
[----:B------:R-:W4:Y:S04]  /*0370*/  @P1 LDG.E R25, desc[UR4][R10.64+0x18] ;  /* 0x000018040a191981 */ /* 0x000f28000c1e1900 */
[----:B------:R-:W4:Y:S04]  /*0380*/  @P3 LDG.E R28, desc[UR4][R10.64+0x3c] ;  /* 0x00003c040a1c3981 */ /* 0x000f28000c1e1900 */
[----:B------:R-:W4:Y:S01]  /*0390*/  @P6 LDG.E R27, desc[UR4][R10.64+0x7c] ;  /* 0x00007c040a1b6981 */ /* 0x000f22000c1e1900 */
[----:B--2---:R-:W-:-:S03]  /*03a0*/  @!P0 LOP3.LUT R15, R15, R18, RZ, 0x3c, !PT ;  /* 0x000000120f0f8212 */ /* 0x004fc600078e3cff */
[----:B------:R-:W2:Y:S01]  /*03b0*/  @!P0 LDG.E R18, desc[UR4][R10.64+0x8] ;  /* 0x000008040a128981 */ /* 0x000ea2000c1e1900 */
[----:B---3--:R-:W-:-:S03]  /*03c0*/  @!P0 LOP3.LUT R3, R3, R20, RZ, 0x3c, !PT ;  /* 0x0000001403038212 */ /* 0x008fc600078e3cff */
[----:B------:R-:W3:Y:S01]  /*03d0*/  @P1 LDG.E R20, desc[UR4][R10.64+0x24] ;  /* 0x000024040a141981 */ /* 0x000ee2000c1e1900 */
[----:B----4-:R-:W-:-:S03]  /*03e0*/  @P1 LOP3.LUT R15, R15, R22, RZ, 0x3c, !PT ;  /* 0x000000160f0f1212 */ /* 0x010fc600078e3cff */
[----:B------:R-:W4:Y:S01]  /*03f0*/  @P2 LDG.E R22, desc[UR4][R10.64+0x38] ;  /* 0x000038040a162981 */ /* 0x000f22000c1e1900 */
[----:B------:R-:W-:-:S03]  /*0400*/  @P2 LOP3.LUT R15, R15, R26, RZ, 0x3c, !PT ;  /* 0x0000001a0f0f2212 */ /* 0x000fc600078e3cff */
[----:B------:R-:W4:Y:S01]  /*0410*/  @P4 LDG.E R26, desc[UR4][R10.64+0x50] ;  /* 0x000050040a1a4981 */ /* 0x000f22000c1e1900 */
[----:B------:R-:W-:-:S03]  /*0420*/  @!P0 LOP3.LUT R4, R4, R21, RZ, 0x3c, !PT ;  /* 0x0000001504048212 */ /* 0x000fc600078e3cff */
[----:B------:R-:W4:Y:S01]  /*0430*/  @P1 LDG.E R21, desc[UR4][R10.64+0x20] ;  /* 0x000020040a151981 */ /* 0x000f22000c1e1900 */
[----:B------:R-:W-:-:S03]  /*0440*/  @!P0 LOP3.LUT R2, R2, R23, RZ, 0x3c, !PT ;  /* 0x0000001702028212 */ /* 0x000fc600078e3cff */
[----:B------:R-:W4:Y:S01]  /*0450*/  @P2 LDG.E R23, desc[UR4][R10.64+0x2c] ;  /* 0x00002c040a172981 */ /* 0x000f22000c1e1900 */
[----:B------:R-:W-:-:S03]  /*0460*/  @P1 LOP3.LUT R4, R4, R25, RZ, 0x3c, !PT ;  /* 0x0000001904041212 */ /* 0x000fc600078e3cff */
[----:B------:R-:W4:Y:S01]  /*0470*/  @P2 LDG.E R25, desc[UR4][R10.64+0x34] ;  /* 0x000034040a192981 */ /* 0x000f22000c1e1900 */
[----:B--2---:R-:W-:-:S03]  /*0480*/  @!P0 LOP3.LUT R5, R5, R18, RZ, 0x3c, !PT ;  /* 0x0000001205058212 */ /* 0x004fc600078e3cff */
[----:B------:R-:W2:Y:S01]  /*0490*/  @P1 LDG.E R18, desc[UR4][R10.64+0x1c] ;  /* 0x00001c040a121981 */ /* 0x000ea2000c1e1900 */
[----:B---3--:R-:W-:-:S03]  /*04a0*/  @P1 LOP3.LUT R3, R3, R20, RZ, 0x3c, !PT ;  /* 0x0000001403031212 */ /* 0x008fc600078e3cff */
[----:B------:R-:W3:Y:S01]  /*04b0*/  @P2 LDG.E R20, desc[UR4][R10.64+0x30] ;  /* 0x000030040a142981 */ /* 0x000ee2000c1e1900 */
[----:B----4-:R-:W-:-:S03]  /*04c0*/  @P2 LOP3.LUT R3, R3, R22, RZ, 0x3c, !PT ;  /* 0x0000001603032212 */ /* 0x010fc600078e3cff */
[----:B------:R-:W4:Y:S01]  /*04d0*/  @P3 LDG.E R22, desc[UR4][R10.64+0x4c] ;  /* 0x00004c040a163981 */ /* 0x000f22000c1e1900 */
[----:B------:R-:W-:-:S04]  /*04e0*/  @P3 LOP3.LUT R15, R15, R28, RZ, 0x3c, !PT ;  /* 0x0000001c0f0f3212 */ /* 0x000fc800078e3cff */
[----:B------:R-:W-:Y:S02]  /*04f0*/  @P4 LOP3.LUT R15, R15, R26, RZ, 0x3c, !PT ;  /* 0x0000001a0f0f4212 */ /* 0x000fe400078e3cff */
[----:B------:R-:W-:Y:S01]  /*0500*/  @P1 LOP3.LUT R2, R2, R21, RZ, 0x3c, !PT ;  /* 0x0000001502021212 */ /* 0x000fe200078e3cff */
[----:B------:R-:W4:Y:S04]  /*0510*/  @P5 LDG.E R26, desc[UR4][R10.64+0x64] ;  /* 0x000064040a1a5981 */ /* 0x000f28000c1e1900 */
[----:B------:R-:W4:Y:S01]  /*0520*/  @P3 LDG.E R21, desc[UR4][R10.64+0x40] ;  /* 0x000040040a153981 */ /* 0x000f22000c1e1900 */
[----:B------:R-:W-:Y:S02]  /*0530*/  @P2 LOP3.LUT R4, R4, R23, RZ, 0x3c, !PT ;  /* 0x0000001704042212 */ /* 0x000fe400078e3cff */
[----:B------:R-:W-:Y:S01]  /*0540*/  @P2 LOP3.LUT R2, R2, R25, RZ, 0x3c, !PT ;  /* 0x0000001902022212 */ /* 0x000fe200078e3cff */
[----:B------:R-:W4:Y:S04]  /*0550*/  @P3 LDG.E R23, desc[UR4][R10.64+0x48] ;  /* 0x000048040a173981 */ /* 0x000f28000c1e1900 */
[----:B------:R-:W4:Y:S01]  /*0560*/  @P4 LDG.E R25, desc[UR4][R10.64+0x54] ;  /* 0x000054040a194981 */ /* 0x000f22000c1e1900 */
[----:B--2---:R-:W-:-:S03]  /*0570*/  @P1 LOP3.LUT R5, R5, R18, RZ, 0x3c, !PT ;  /* 0x0000001205051212 */ /* 0x004fc600078e3cff */
[----:B------:R-:W2:Y:S01]  /*0580*/  @P3 LDG.E R18, desc[UR4][R10.64+0x44] ;  /* 0x000044040a123981 */ /* 0x000ea2000c1e1900 */
[----:B---3--:R-:W-:-:S03]  /*0590*/  @P2 LOP3.LUT R5, R5, R20, RZ, 0x3c, !PT ;  /* 0x0000001405052212 */ /* 0x008fc600078e3cff */
[----:B------:R-:W3:Y:S01]  /*05a0*/  @P4 LDG.E R20, desc[UR4][R10.64+0x58] ;  /* 0x000058040a144981 */ /* 0x000ee2000c1e1900 */
[----:B----4-:R-:W-:-:S03]  /*05b0*/  @P3 LOP3.LUT R3, R3, R22, RZ, 0x3c, !PT ;  /* 0x0000001603033212 */ /* 0x010fc600078e3cff */
[----:B------:R-:W4:Y:S01]  /*05c0*/  @P4 LDG.E R22, desc[UR4][R10.64+0x60] ;  /* 0x000060040a164981 */ /* 0x000f22000c1e1900 */
[----:B------:R-:W-:Y:S02]  /*05d0*/  LOP3.LUT P0, RZ, R24, 0x80, RZ, 0xc0, !PT ;  /* 0x0000008018ff7812 */ /* 0x000fe4000780c0ff */
[----:B------:R-:W-:Y:S02]  /*05e0*/  @P5 LOP3.LUT R15, R15, R26, RZ, 0x3c, !PT ;  /* 0x0000001a0f0f5212 */ /* 0x000fe400078e3cff */
[----:B------:R-:W4:Y:S01]  /*05f0*/  @P6 LDG.E R26, desc[UR4][R10.64+0x78] ;  /* 0x000078040a1a6981 */ /* 0x000f22000c1e1900 */
[----:B------:R-:W-:-:S03]  /*0600*/  @P3 LOP3.LUT R4, R4, R21, RZ, 0x3c, !PT ;  /* 0x0000001504043212 */ /* 0x000fc600078e3cff */
[----:B------:R-:W4:Y:S01]  /*0610*/  @P4 LDG.E R21, desc[UR4][R10.64+0x5c] ;  /* 0x00005c040a154981 */ /* 0x000f22000c1e1900 */
[----:B------:R-:W-:-:S03]  /*0620*/  @P3 LOP3.LUT R2, R2, R23, RZ, 0x3c, !PT ;  /* 0x0000001702023212 */ /* 0x000fc600078e3cff */
[----:B------:R-:W4:Y:S01]  /*0630*/  @P5 LDG.E R23, desc[UR4][R10.64+0x68] ;  /* 0x000068040a175981 */ /* 0x000f22000c1e1900 */
[----:B------:R-:W-:-:S03]  /*0640*/  @P4 LOP3.LUT R4, R4, R25, RZ, 0x3c, !PT ;  /* 0x0000001904044212 */ /* 0x000fc600078e3cff */
[----:B------:R-:W4:Y:S01]  /*0650*/  @P5 LDG.E R25, desc[UR4][R10.64+0x70] ;  /* 0x000070040a195981 */ /* 0x000f22000c1e1900 */
[----:B--2---:R-:W-:-:S03]  /*0660*/  @P3 LOP3.LUT R5, R5, R18, RZ, 0x3c, !PT ;  /* 0x0000001205053212 */ /* 0x004fc600078e3cff */
[----:B------:R-:W2:Y:S01]  /*0670*/  @P5 LDG.E R18, desc[UR4][R10.64+0x6c] ;  /* 0x00006c040a125981 */ /* 0x000ea2000c1e1900 */
[----:B---3--:R-:W-:-:S03]  /*0680*/  @P4 LOP3.LUT R5, R5, R20, RZ, 0x3c, !PT ;  /* 0x0000001405054212 */ /* 0x008fc600078e3cff */
[----:B------:R-:W3:Y:S01]  /*0690*/  @P5 LDG.E R20, desc[UR4][R10.64+0x74] ;  /* 0x000074040a145981 */ /* 0x000ee2000c1e1900 */
[----:B----4-:R-:W-:-:S03]  /*06a0*/  @P4 LOP3.LUT R3, R3, R22, RZ, 0x3c, !PT ;  /* 0x0000001603034212 */ /* 0x010fc600078e3cff */
[----:B------:R-:W4:Y:S01]  /*06b0*/  @P0 LDG.E R22, desc[UR4][R10.64+0x8c] ;  /* 0x00008c040a160981 */ /* 0x000f22000c1e1900 */
[----:B------:R-:W-:-:S03]  /*06c0*/  @P6 LOP3.LUT R15, R15, R26, RZ, 0x3c, !PT ;  /* 0x0000001a0f0f6212 */ /* 0x000fc600078e3cff */
        /* <DEDUP_REMOVED lines=13> */
[----:B------:R-:W-:Y:S02]  /*07a0*/  @P6 LOP3.LUT R4, R4, R27, RZ, 0x3c, !PT ;  /* 0x0000001b04046212 */ /* 0x000fe400078e3cff */
[----:B------:R-:W-:Y:S02]  /*07b0*/  @P6 LOP3.LUT R2, R2, R21, RZ, 0x3c, !PT ;  /* 0x0000001502026212 */ /* 0x000fe400078e3cff */
[----:B------:R-:W-:Y:S02]  /*07c0*/  @P0 LOP3.LUT R4, R4, R23, RZ, 0x3c, !PT ;  /* 0x0000001704040212 */ /* 0x000fe400078e3cff */
[----:B------:R-:W-:Y:S02]  /*07d0*/  @P0 LOP3.LUT R2, R2, R25, RZ, 0x3c, !PT ;  /* 0x0000001902020212 */ /* 0x000fe400078e3cff */
[----:B--2---:R-:W-:Y:S02]  /*07e0*/  @P6 LOP3.LUT R5, R5, R18, RZ, 0x3c, !PT ;  /* 0x0000001205056212 */ /* 0x004fe400078e3cff */
[----:B---3--:R-:W-:-:S02]  /*07f0*/  @P6 LOP3.LUT R3, R3, R20, RZ, 0x3c, !PT ;  /* 0x0000001403036212 */ /* 0x008fc400078e3cff */
[----:B----4-:R-:W-:Y:S02]  /*0800*/  @P0 LOP3.LUT R5, R5, R22, RZ, 0x3c, !PT ;  /* 0x0000001605050212 */ /* 0x010fe400078e3cff */
[----:B------:R-:W-:Y:S02]  /*0810*/  @P0 LOP3.LUT R3, R3, R26, RZ, 0x3c, !PT ;  /* 0x0000001a03030212 */ /* 0x000fe400078e3cff */
[----:B------:R-:W-:-:S13]  /*0820*/  R2P PR, R24.B1, 0x7f ;  /* 0x0000007f18007804 */ /* 0x000fda0000001000 */
[----:B------:R-:W2:Y:S04]  /*0830*/  @P0 LDG.E R18, desc[UR4][R10.64+0xa0] ;  /* 0x0000a0040a120981 */ /* 0x000ea8000c1e1900 */
[----:B------:R-:W3:Y:S04]  /*0840*/  @P1 LDG.E R22, desc[UR4][R10.64+0xb4] ;  /* 0x0000b4040a161981 */ /* 0x000ee8000c1e1900 */
[----:B------:R-:W4:Y:S04]  /*0850*/  @P2 LDG.E R26, desc[UR4][R10.64+0xc8] ;  /* 0x0000c8040a1a2981 */ /* 0x000f28000c1e1900 */
[----:B------:R-:W4:Y:S04]  /*0860*/  @P3 LDG.E R28, desc[UR4][R10.64+0xdc] ;  /* 0x0000dc040a1c3981 */ /* 0x000f28000c1e1900 */
[----:B------:R-:W4:Y:S04]  /*0870*/  @P0 LDG.E R23, desc[UR4][R10.64+0xa4] ;  /* 0x0000a4040a170981 */ /* 0x000f28000c1e1900 */
[----:B------:R-:W4:Y:S04]  /*0880*/  @P0 LDG.E R20, desc[UR4][R10.64+0xa8] ;  /* 0x0000a8040a140981 */ /* 0x000f28000c1e1900 */
[----:B------:R-:W4:Y:S04]  /*0890*/  @P4 LDG.E R25, desc[UR4][R10.64+0xf0] ;  /* 0x0000f0040a194981 */ /* 0x000f28000c1e1900 */
        /* <DEDUP_REMOVED lines=21> */
[----:B------:R-:W-:Y:S02]  /*09f0*/  LOP3.LUT P0, RZ, R24, 0x8000, RZ, 0xc0, !PT ;  /* 0x0000800018ff7812 */ /* 0x000fe4000780c0ff */
[----:B----4-:R-:W-:Y:S01]  /*0a00*/  @P5 LOP3.LUT R15, R15, R26, RZ, 0x3c, !PT ;  /* 0x0000001a0f0f5212 */ /* 0x010fe200078e3cff */
[----:B------:R-:W4:Y:S04]  /*0a10*/  @P3 LDG.E R24, desc[UR4][R10.64+0xe4] ;  /* 0x0000e4040a183981 */ /* 0x000f28000c1e1900 */
[----:B------:R-:W2:Y:S01]  /*0a20*/  @P6 LDG.E R26, desc[UR4][R10.64+0x118] ;  /* 0x000118040a1a6981 */ /* 0x000ea2000c1e1900 */
        /* <DEDUP_REMOVED lines=8> */
[----:B---3--:R-:W-:-:S03]  /*0ab0*/  @P2 LOP3.LUT R3, R3, R22, RZ, 0x3c, !PT ;  /* 0x0000001603032212 */ /* 0x008fc600078e3cff */
[----:B------:R-:W3:Y:S01]  /*0ac0*/  @P4 LDG.E R22, desc[UR4][R10.64+0x100] ;  /* 0x000100040a164981 */ /* 0x000ee2000c1e1900 */
[----:B--2---:R-:W-:-:S03]  /*0ad0*/  @P6 LOP3.LUT R15, R15, R26, RZ, 0x3c, !PT ;  /* 0x0000001a0f0f6212 */ /* 0x004fc600078e3cff */
[----:B------:R-:W2:Y:S01]  /*0ae0*/  @P0 LDG.E R26, desc[UR4][R10.64+0x12c] ;  /* 0x00012c040a1a0981 */ /* 0x000ea2000c1e1900 */
[----:B----4-:R-:W-:-:S03]  /*0af0*/  @P2 LOP3.LUT R2, R2, R23, RZ, 0x3c, !PT ;  /* 0x0000001702022212 */ /* 0x010fc600078e3cff */
[----:B------:R-:W4:Y:S01]  /*0b00*/  @P4 LDG.E R23, desc[UR4][R10.64+0xfc] ;  /* 0x0000fc040a174981 */ /* 0x000f22000c1e1900 */
[----:B------:R-:W-:-:S03]  /*0b10*/  @P2 LOP3.LUT R5, R5, R20, RZ, 0x3c, !PT ;  /* 0x0000001405052212 */ /* 0x000fc600078e3cff */
[----:B------:R-:W4:Y:S01]  /*0b20*/  @P4 LDG.E R20, desc[UR4][R10.64+0xf8] ;  /* 0x0000f8040a144981 */ /* 0x000f22000c1e1900 */
[----:B------:R-:W-:Y:S02]  /*0b30*/  @P3 LOP3.LUT R2, R2, R27, RZ, 0x3c, !PT ;  /* 0x0000001b02023212 */ /* 0x000fe400078e3cff */
[----:B------:R-:W-:Y:S01]  /*0b40*/  @P3 LOP3.LUT R4, R4, R25, RZ, 0x3c, !PT ;  /* 0x0000001904043212 */ /* 0x000fe200078e3cff */
[----:B------:R-:W4:Y:S01]  /*0b50*/  @P5 LDG.E R27, desc[UR4][R10.64+0x110] ;  /* 0x000110040a1b5981 */ /* 0x000f22000c1e1900 */
[----:B------:R-:W-:-:S03]  /*0b60*/  @P3 LOP3.LUT R5, R5, R24, RZ, 0x3c, !PT ;  /* 0x0000001805053212 */ /* 0x000fc600078e3cff */
[----:B------:R-:W4:Y:S04]  /*0b70*/  @P5 LDG.E R25, desc[UR4][R10.64+0x108] ;  /* 0x000108040a195981 */ /* 0x000f28000c1e1900 */
        /* <DEDUP_REMOVED lines=19> */
[----:B------:R-:W-:-:S05]  /*0cb0*/  VIADD R19, R19, 0x10 ;  /* 0x0000001013137836 */ /* 0x000fca0000000000 */
[----:B------:R-:W-:Y:S02]  /*0cc0*/  ISETP.NE.AND P1, PT, R19, 0x20, PT ;  /* 0x000000201300780c */ /* 0x000fe40003f25270 */
[----:B------:R-:W-:Y:S02]  /*0cd0*/  @P5 LOP3.LUT R3, R3, R18, RZ, 0x3c, !PT ;  /* 0x0000001203035212 */ /* 0x000fe400078e3cff */
[----:B------:R-:W-:Y:S02]  /*0ce0*/  @P6 LOP3.LUT R4, R4, R21, RZ, 0x3c, !PT ;  /* 0x0000001504046212 */ /* 0x000fe400078e3cff */
[----:B---3--:R-:W-:-:S04]  /*0cf0*/  @P6 LOP3.LUT R3, R3, R22, RZ, 0x3c, !PT ;  /* 0x0000001603036212 */ /* 0x008fc800078e3cff */
[----:B--2---:R-:W-:Y:S02]  /*0d00*/  @P0 LOP3.LUT R3, R3, R26, RZ, 0x3c, !PT ;  /* 0x0000001a03030212 */ /* 0x004fe400078e3cff */
[----:B----4-:R-:W-:Y:S02]  /*0d10*/  @P6 LOP3.LUT R2, R2, R23, RZ, 0x3c, !PT ;  /* 0x0000001702026212 */ /* 0x010fe400078e3cff */
[----:B------:R-:W-:Y:S02]  /*0d20*/  @P6 LOP3.LUT R5, R5, R20, RZ, 0x3c, !PT ;  /* 0x0000001405056212 */ /* 0x000fe400078e3cff */
[----:B------:R-:W-:Y:S02]  /*0d30*/  @P0 LOP3.LUT R2, R2, R27, RZ, 0x3c, !PT ;  /* 0x0000001b02020212 */ /* 0x000fe400078e3cff */
[----:B------:R-:W-:Y:S02]  /*0d40*/  @P0 LOP3.LUT R4, R4, R25, RZ, 0x3c, !PT ;  /* 0x0000001904040212 */ /* 0x000fe400078e3cff */
[----:B------:R-:W-:Y:S01]  /*0d50*/  @P0 LOP3.LUT R5, R5, R24, RZ, 0x3c, !PT ;  /* 0x0000001805050212 */ /* 0x000fe200078e3cff */
[----:B------:R-:W-:Y:S06]  /*0d60*/  @P1 BRA `(.L_x_24) ;  /* 0xfffffff400481947 */ /* 0x000fec000383ffff */
[----:B------:R-:W-:-:S05]  /*0d70*/  VIADD R17, R17, 0x1 ;  /* 0x0000000111117836 */ /* 0x000fca0000000000 */
[----:B------:R-:W-:-:S13]  /*0d80*/  ISETP.NE.AND P0, PT, R17, 0x5, PT ;  /* 0x000000051100780c */ /* 0x000fda0003f05270 */
[----:B------:R-:W-:Y:S05]  /*0d90*/  @P0 BRA `(.L_x_25) ;  /* 0xfffffff400300947 */ /* 0x000fea000383ffff */
[----:B------:R1:W-:Y:S01]  /*0da0*/  STG.E.64 desc[UR4][R6.64+0x8], R4 ;  /* 0x0000080406007986 */ /* 0x0003e2000c101b04 */
[----:B------:R-:W-:Y:S01]  /*0db0*/  VIADD R14, R14, 0x1 ;  /* 0x000000010e0e7836 */ /* 0x000fe20000000000 */
[----:B------:R-:W-:Y:S02]  /*0dc0*/  LOP3.LUT R11, R0, 0x3, RZ, 0xc0, !PT ;  /* 0x00000003000b7812 */ /* 0x000fe400078ec0ff */
[----:B------:R1:W-:Y:S02]  /*0dd0*/  STG.E.64 desc[UR4][R6.64+0x10], R2 ;  /* 0x0000100206007986 */ /* 0x0003e4000c101b04 */
[----:B------:R-:W-:Y:S02]  /*0de0*/  ISETP.GE.U32.AND P0, PT, R14, R11, PT ;  /* 0x0000000b0e00720c */ /* 0x000fe40003f06070 */
[----:B------:R1:W-:Y:S11]  /*0df0*/  STG.E desc[UR4][R6.64+0x4], R15 ;  /* 0x0000040f06007986 */ /* 0x0003f6000c101904 */
[----:B------:R-:W-:Y:S05]  /*0e00*/  @!P0 BRA `(.L_x_26) ;  /* 0xfffffff400048947 */ /* 0x000fea000383ffff */
.L_x_23:
[----:B------:R-:W-:Y:S05]  /*0e10*/  BSYNC.RECONVERGENT B1 ;  /* 0x0000000000017941 */ /* 0x000fea0003800200 */
.L_x_22:
[----:B------:R-:W-:Y:S01]  /*0e20*/  ISETP.GT.U32.AND P0, PT, R0, 0x3, PT ;  /* 0x000000030000780c */ /* 0x000fe20003f04070 */
[----:B------:R-:W-:Y:S01]  /*0e30*/  VIADD R12, R12, 0x1 ;  /* 0x000000010c0c7836 */ /* 0x000fe20000000000 */
[--C-:B------:R-:W-:Y:S02]  /*0e40*/  SHF.R.U64 R0, R0, 0x2, R13.reuse ;  /* 0x0000000200007819 */ /* 0x100fe4000000120d */
[----:B------:R-:W-:Y:S02]  /*0e50*/  ISETP.GT.U32.AND.EX P0, PT, R13, RZ, PT, P0 ;  /* 0x000000ff0d00720c */ /* 0x000fe40003f04100 */
[----:B------:R-:W-:-:S11]  /*0e60*/  SHF.R.U32.HI R13, RZ, 0x2, R13 ;  /* 0x00000002ff0d7819 */ /* 0x000fd6000001160d */
[----:B------:R-:W-:Y:S05]  /*0e70*/  @P0 BRA `(.L_x_27) ;  /* 0xfffffff000c80947 */ /* 0x000fea000383ffff */
.L_x_21:
[----:B------:R-:W-:Y:S05]  /*0e80*/  BSYNC.RECONVERGENT B0 ;  /* 0x0000000000007941 */ /* 0x000fea0003800200 */
.L_x_20:
[----:B------:R-:W-:Y:S04]  /*0e90*/  STG.E.64 desc[UR4][R6.64+0x18], RZ ;  /* 0x000018ff06007986 */ /* 0x000fe8000c101b04 */
[----:B------:R-:W-:Y:S04]  /*0ea0*/  STG.E desc[UR4][R6.64+0x20], RZ ;  /* 0x000020ff06007986 */ /* 0x000fe8000c101904 */
[----:B------:R-:W-:Y:S01]  /*0eb0*/  STG.E.64 desc[UR4][R6.64+0x28], RZ ;  /* 0x000028ff06007986 */ /* 0x000fe2000c101b04 */
[----:B------:R-:W-:Y:S05]  /*0ec0*/  EXIT ;  /* 0x000000000000794d */ /* 0x000fea0003800000 */
.L_x_28:
        /* <DEDUP_REMOVED lines=11> */
.L_x_35:


//--------------------- .nv.global.init           --------------------------
	.section	.nv.global.init,"aw",@progbits
	.align	4
.nv.global.init:
	.type		mrg32k3aM1SubSeq,@object
	.size		mrg32k3aM1SubSeq,(mrg32k3aM2SubSeq - mrg32k3aM1SubSeq)
mrg32k3aM1SubSeq:
        /*0000*/ 	.byte	0x0b, 0xcc, 0xee, 0x04, 0x73, 0x29, 0x8b, 0x6f, 0xf6, 0x53, 0x03, 0xf6, 0x23, 0xf6, 0xea, 0xda
        /* <DEDUP_REMOVED lines=125> */
	.type		mrg32k3aM2SubSeq,@object
	.size		mrg32k3aM2SubSeq,(mrg32k3aM1 - mrg32k3aM2SubSeq)
mrg32k3aM2SubSeq:
        /* <DEDUP_REMOVED lines=126> */
	.type		mrg32k3aM1,@object
	.size		mrg32k3aM1,(mrg32k3aM1Seq - mrg32k3aM1)
mrg32k3aM1:
        /* <DEDUP_REMOVED lines=144> */
	.type		mrg32k3aM1Seq,@object
	.size		mrg32k3aM1Seq,(mrg32k3aM2 - mrg32k3aM1Seq)
mrg32k3aM1Seq:
        /* <DEDUP_REMOVED lines=144> */
	.type		mrg32k3aM2,@object
	.size		mrg32k3aM2,(mrg32k3aM2Seq - mrg32k3aM2)
mrg32k3aM2:
        /* <DEDUP_REMOVED lines=144> */
	.type		mrg32k3aM2Seq,@object
	.size		mrg32k3aM2Seq,(precalc_xorwow_matrix - mrg32k3aM2Seq)
mrg32k3aM2Seq:
        /* <DEDUP_REMOVED lines=144> */
	.type		precalc_xorwow_matrix,@object
	.size		precalc_xorwow_matrix,(precalc_xorwow_offset_matrix - precalc_xorwow_matrix)
precalc_xorwow_matrix:
        /* <DEDUP_REMOVED lines=6400> */
	.type		precalc_xorwow_offset_matrix,@object
	.size		precalc_xorwow_offset_matrix,(.L_1 - precalc_xorwow_offset_matrix)
precalc_xorwow_offset_matrix:
        /* <DEDUP_REMOVED lines=6400> */
.L_1:


//--------------------- .nv.shared.reserved.0     --------------------------
	.section	.nv.shared.reserved.0,"aw",@nobits
	.weak		__nv_reservedSMEM_offset_0_alias
	.size		__nv_reservedSMEM_offset_0_alias, 0, 64
	.other		__nv_reservedSMEM_offset_0_alias,@"STO_CUDA_RESERVED_SHARED STV_DEFAULT"
__nv_reservedSMEM_offset_0_alias:
	.zero		0
	.zero		64


//--------------------- .nv.constant0._Z6UpdatePdS_S_P17curandStateXORWOWS_S_S_iiiiiib --------------------------
	.section	.nv.constant0._Z6UpdatePdS_S_P17curandStateXORWOWS_S_S_iiiiiib,"a",@progbits
	.sectionflags	@""
	.align	4
.nv.constant0._Z6UpdatePdS_S_P17curandStateXORWOWS_S_S_iiiiiib:
	.zero		977


//--------------------- .nv.constant0._Z21statistics_reset_testPdP17curandStateXORWOWi --------------------------
	.section	.nv.constant0._Z21statistics_reset_testPdP17curandStateXORWOWi,"a",@progbits
	.sectionflags	@""
	.align	4
.nv.constant0._Z21statistics_reset_testPdP17curandStateXORWOWi:
	.zero		916


//--------------------- .nv.constant0._Z18statistics_reset_dPdi --------------------------
	.section	.nv.constant0._Z18statistics_reset_dPdi,"a",@progbits
	.sectionflags	@""
	.align	4
.nv.constant0._Z18statistics_reset_dPdi:
	.zero		908


//--------------------- .nv.constant0._Z5qinitPdS_i --------------------------
	.section	.nv.constant0._Z5qinitPdS_i,"a",@progbits
	.sectionflags	@""
	.align	4
.nv.constant0._Z5qinitPdS_i:
	.zero		916


//--------------------- .nv.constant0._Z9setCurandyP17curandStateXORWOW --------------------------
	.section	.nv.constant0._Z9setCurandyP17curandStateXORWOW,"a",@progbits
	.sectionflags	@""
	.align	4
.nv.constant0._Z9setCurandyP17curandStateXORWOW:
	.zero		912


//--------------------- SYMBOLS --------------------------

	.type		.nv.reservedSmem.offset0,@object
	.size		.nv.reservedSmem.offset0,0x4
